	.target	sm_90a

	.elftype	@"ET_EXEC"


//--------------------- .note.nv.tkinfo           --------------------------
	.section	.note.nv.tkinfo,"",@"SHT_NOTE"
	.sectionflags	@"SHF_NOTE_NV_TKINFO"
	.tkinfo
        /*0018*/ 	.word	0x00000002
        /*0030*/ 	.string	""
        /*0030*/ 	.string	"ptxas"
        /*0030*/ 	.string	"Cuda compilation tools, release 13.0, V13.0.88"
        /*0030*/ 	.string	"Build cuda_13.0.r13.0/compiler.36424714_0"
        /*0030*/ 	.string	"-arch sm_90a -m 64 "



//--------------------- .note.nv.cuinfo           --------------------------
	.section	.note.nv.cuinfo,"",@"SHT_NOTE"
	.sectionflags	@"SHF_NOTE_NV_CUINFO"
        /*0018*/ 	.short	0x0002
        /*001a*/ 	.short	0x005a
        /*001c*/ 	.short	0x0082
	.zero		2


//--------------------- .nv.info                  --------------------------
	.section	.nv.info,"",@"SHT_CUDA_INFO"
	.align	4


	//----- nvinfo : EIATTR_REGCOUNT
	.align		4
        /*0000*/ 	.byte	0x04, 0x2f
        /*0002*/ 	.short	(.L_15 - .L_14)
	.align		4
.L_14:
        /*0004*/ 	.word	index@(_ZN7cutlass13device_kernelINS_4gemm6kernel13GemmUniversalIN4cute5tupleIJiiiiEEENS1_10collective13CollectiveMmaINS1_34MainloopSm90TmaGmmaWarpSpecializedILi5ENS5_IJNS4_1CILi2EEENSA_ILi1EEESC_EEENS1_32KernelTmaWarpSpecializedPingpongEEENS5_IJNSA_ILi64EEENSA_ILi256EEENSA_ILi32EEEEEENS_10bfloat16_tENS5_IJlSC_lEEESK_SL_NS4_8TiledMMAINS4_8MMA_AtomIJNS4_4SM904GMMA28MMA_64x256x16_F32BF16BF16_SSILNSP_5MajorE0ELSR_0ELNSP_7ScaleInE1ELSS_1EEEEEENS4_6LayoutINS5_IJSC_SC_SC_EEENS5_IJNSA_ILi0EEESX_SX_EEEEENS5_IJNS4_10UnderscoreES10_S10_EEEEENS4_13SM90_TMA_LOADENS4_14ComposedLayoutINS4_7SwizzleILi2ELi4ELi3EEENS4_18smem_ptr_flag_bitsILi16EEENSV_INS5_IJNSA_ILi8EEESI_EEENS5_IJSI_SC_EEEEEEEvNS4_8identityENS4_23SM90_TMA_LOAD_MULTICASTES1D_vS1E_EENS_8epilogue10collective6detail29Sm90TmaWarpSpecializedAdapterINS1I_15DefaultEpilogueISK_SL_SL_NS1H_6thread17LinearCombinationISK_Li1EffLNS1M_9ScaleType4KindE0ELNS_15FloatRoundStyleE2ESK_EENS1_15EpilogueDefaultEEEEEvvEEEEvNT_6ParamsE)
        /*0008*/ 	.word	0x000000a8


	//----- nvinfo : EIATTR_FRAME_SIZE
	.align		4
.L_15:
        /*000c*/ 	.byte	0x04, 0x11
        /*000e*/ 	.short	(.L_17 - .L_16)
	.align		4
.L_16:
        /*0010*/ 	.word	index@(_ZN7cutlass13device_kernelINS_4gemm6kernel13GemmUniversalIN4cute5tupleIJiiiiEEENS1_10collective13CollectiveMmaINS1_34MainloopSm90TmaGmmaWarpSpecializedILi5ENS5_IJNS4_1CILi2EEENSA_ILi1EEESC_EEENS1_32KernelTmaWarpSpecializedPingpongEEENS5_IJNSA_ILi64EEENSA_ILi256EEENSA_ILi32EEEEEENS_10bfloat16_tENS5_IJlSC_lEEESK_SL_NS4_8TiledMMAINS4_8MMA_AtomIJNS4_4SM904GMMA28MMA_64x256x16_F32BF16BF16_SSILNSP_5MajorE0ELSR_0ELNSP_7ScaleInE1ELSS_1EEEEEENS4_6LayoutINS5_IJSC_SC_SC_EEENS5_IJNSA_ILi0EEESX_SX_EEEEENS5_IJNS4_10UnderscoreES10_S10_EEEEENS4_13SM90_TMA_LOADENS4_14ComposedLayoutINS4_7SwizzleILi2ELi4ELi3EEENS4_18smem_ptr_flag_bitsILi16EEENSV_INS5_IJNSA_ILi8EEESI_EEENS5_IJSI_SC_EEEEEEEvNS4_8identityENS4_23SM90_TMA_LOAD_MULTICASTES1D_vS1E_EENS_8epilogue10collective6detail29Sm90TmaWarpSpecializedAdapterINS1I_15DefaultEpilogueISK_SL_SL_NS1H_6thread17LinearCombinationISK_Li1EffLNS1M_9ScaleType4KindE0ELNS_15FloatRoundStyleE2ESK_EENS1_15EpilogueDefaultEEEEEvvEEEEvNT_6ParamsE)
        /*0014*/ 	.word	0x00000008


	//----- nvinfo : EIATTR_MIN_STACK_SIZE
	.align		4
.L_17:
        /*0018*/ 	.byte	0x04, 0x12
        /*001a*/ 	.short	(.L_19 - .L_18)
	.align		4
.L_18:
        /*001c*/ 	.word	index@(_ZN7cutlass13device_kernelINS_4gemm6kernel13GemmUniversalIN4cute5tupleIJiiiiEEENS1_10collective13CollectiveMmaINS1_34MainloopSm90TmaGmmaWarpSpecializedILi5ENS5_IJNS4_1CILi2EEENSA_ILi1EEESC_EEENS1_32KernelTmaWarpSpecializedPingpongEEENS5_IJNSA_ILi64EEENSA_ILi256EEENSA_ILi32EEEEEENS_10bfloat16_tENS5_IJlSC_lEEESK_SL_NS4_8TiledMMAINS4_8MMA_AtomIJNS4_4SM904GMMA28MMA_64x256x16_F32BF16BF16_SSILNSP_5MajorE0ELSR_0ELNSP_7ScaleInE1ELSS_1EEEEEENS4_6LayoutINS5_IJSC_SC_SC_EEENS5_IJNSA_ILi0EEESX_SX_EEEEENS5_IJNS4_10UnderscoreES10_S10_EEEEENS4_13SM90_TMA_LOADENS4_14ComposedLayoutINS4_7SwizzleILi2ELi4ELi3EEENS4_18smem_ptr_flag_bitsILi16EEENSV_INS5_IJNSA_ILi8EEESI_EEENS5_IJSI_SC_EEEEEEEvNS4_8identityENS4_23SM90_TMA_LOAD_MULTICASTES1D_vS1E_EENS_8epilogue10collective6detail29Sm90TmaWarpSpecializedAdapterINS1I_15DefaultEpilogueISK_SL_SL_NS1H_6thread17LinearCombinationISK_Li1EffLNS1M_9ScaleType4KindE0ELNS_15FloatRoundStyleE2ESK_EENS1_15EpilogueDefaultEEEEEvvEEEEvNT_6ParamsE)
        /*0020*/ 	.word	0x00000008
.L_19:


//--------------------- .nv.compat                --------------------------
	.section	.nv.compat,"",@"SHT_CUDA_COMPAT_INFO"
	.align	4
        /*0000*/ 	.byte	0x02, 0x09, 0x01, 0x00, 0x02, 0x02, 0x04, 0x00, 0x02, 0x05, 0x05, 0x00, 0x03, 0x07, 0x01, 0x01
        /*0010*/ 	.byte	0x02, 0x03, 0x01, 0x00, 0x02, 0x06, 0x01, 0x00, 0x04, 0x0b, 0x08, 0x00, 0x00, 0x00, 0x00, 0x00
        /*0020*/ 	.byte	0x00, 0x00, 0x00, 0x00


//--------------------- .nv.info._ZN7cutlass13device_kernelINS_4gemm6kernel13GemmUniversalIN4cute5tupleIJiiiiEEENS1_10collective13CollectiveMmaINS1_34MainloopSm90TmaGmmaWarpSpecializedILi5ENS5_IJNS4_1CILi2EEENSA_ILi1EEESC_EEENS1_32KernelTmaWarpSpecializedPingpongEEENS5_IJNSA_ILi64EEENSA_ILi256EEENSA_ILi32EEEEEENS_10bfloat16_tENS5_IJlSC_lEEESK_SL_NS4_8TiledMMAINS4_8MMA_AtomIJNS4_4SM904GMMA28MMA_64x256x16_F32BF16BF16_SSILNSP_5MajorE0ELSR_0ELNSP_7ScaleInE1ELSS_1EEEEEENS4_6LayoutINS5_IJSC_SC_SC_EEENS5_IJNSA_ILi0EEESX_SX_EEEEENS5_IJNS4_10UnderscoreES10_S10_EEEEENS4_13SM90_TMA_LOADENS4_14ComposedLayoutINS4_7SwizzleILi2ELi4ELi3EEENS4_18smem_ptr_flag_bitsILi16EEENSV_INS5_IJNSA_ILi8EEESI_EEENS5_IJSI_SC_EEEEEEEvNS4_8identityENS4_23SM90_TMA_LOAD_MULTICASTES1D_vS1E_EENS_8epilogue10collective6detail29Sm90TmaWarpSpecializedAdapterINS1I_15DefaultEpilogueISK_SL_SL_NS1H_6thread17LinearCombinationISK_Li1EffLNS1M_9ScaleType4KindE0ELNS_15FloatRoundStyleE2ESK_EENS1_15EpilogueDefaultEEEEEvvEEEEvNT_6ParamsE --------------------------
	.section	.nv.info._ZN7cutlass13device_kernelINS_4gemm6kernel13GemmUniversalIN4cute5tupleIJiiiiEEENS1_10collective13CollectiveMmaINS1_34MainloopSm90TmaGmmaWarpSpecializedILi5ENS5_IJNS4_1CILi2EEENSA_ILi1EEESC_EEENS1_32KernelTmaWarpSpecializedPingpongEEENS5_IJNSA_ILi64EEENSA_ILi256EEENSA_ILi32EEEEEENS_10bfloat16_tENS5_IJlSC_lEEESK_SL_NS4_8TiledMMAINS4_8MMA_AtomIJNS4_4SM904GMMA28MMA_64x256x16_F32BF16BF16_SSILNSP_5MajorE0ELSR_0ELNSP_7ScaleInE1ELSS_1EEEEEENS4_6LayoutINS5_IJSC_SC_SC_EEENS5_IJNSA_ILi0EEESX_SX_EEEEENS5_IJNS4_10UnderscoreES10_S10_EEEEENS4_13SM90_TMA_LOADENS4_14ComposedLayoutINS4_7SwizzleILi2ELi4ELi3EEENS4_18smem_ptr_flag_bitsILi16EEENSV_INS5_IJNSA_ILi8EEESI_EEENS5_IJSI_SC_EEEEEEEvNS4_8identityENS4_23SM90_TMA_LOAD_MULTICASTES1D_vS1E_EENS_8epilogue10collective6detail29Sm90TmaWarpSpecializedAdapterINS1I_15DefaultEpilogueISK_SL_SL_NS1H_6thread17LinearCombinationISK_Li1EffLNS1M_9ScaleType4KindE0ELNS_15FloatRoundStyleE2ESK_EENS1_15EpilogueDefaultEEEEEvvEEEEvNT_6ParamsE,"",@"SHT_CUDA_INFO"
	.sectionflags	@""
	.align	4


	//----- nvinfo : EIATTR_CUDA_API_VERSION
	.align		4
        /*0000*/ 	.byte	0x04, 0x37
        /*0002*/ 	.short	(.L_21 - .L_20)
.L_20:
        /*0004*/ 	.word	0x00000082


	//----- nvinfo : EIATTR_KPARAM_INFO
	.align		4
.L_21:
        /*0008*/ 	.byte	0x04, 0x17
        /*000a*/ 	.short	(.L_23 - .L_22)
.L_22:
        /*000c*/ 	.word	0x00000000
        /*0010*/ 	.short	0x0000
        /*0012*/ 	.short	0x0070
        /*0014*/ 	.byte	0x00, 0xf0, 0x01, 0x10


	//----- nvinfo : EIATTR_SPARSE_MMA_MASK
	.align		4
.L_23:
        /*0018*/ 	.byte	0x03, 0x50
        /*001a*/ 	.short	0x0000


	//----- nvinfo : EIATTR_MAXREG_COUNT
	.align		4
        /*001c*/ 	.byte	0x03, 0x1b
        /*001e*/ 	.short	0x00a8


	//----- nvinfo : EIATTR_NUM_BARRIERS
	.align		4
        /*0020*/ 	.byte	0x02, 0x4c
        /*0022*/ 	.byte	0x01
	.zero		1


	//----- nvinfo : EIATTR_EXTERNS
	.align		4
        /*0024*/ 	.byte	0x04, 0x0f
        /*0026*/ 	.short	(.L_25 - .L_24)


	//   ....[0]....
	.align		4
.L_24:
        /*0028*/ 	.word	index@(__assertfail)


	//----- nvinfo : EIATTR_ANNOTATIONS
	.align		4
.L_25:
        /*002c*/ 	.byte	0x04, 0x55
        /*002e*/ 	.short	(.L_27 - .L_26)


	//   ....[0]....
.L_26:
        /*0030*/ 	.word	0x00000001
        /*0034*/ 	.byte	0xd0, 0x0d, 0x00, 0x00, 0x01, 0x00, 0x00, 0x00, 0x30, 0x9d, 0x00, 0x00, 0x01, 0x00, 0x00, 0x00
        /*0044*/ 	.byte	0xb0, 0xa9, 0x00, 0x00


	//----- nvinfo : EIATTR_MERCURY_ISA_VERSION
	.align		4
.L_27:
        /*0048*/ 	.byte	0x03, 0x5f
        /*004a*/ 	.short	0x0101


	//----- nvinfo : EIATTR_INT_WARP_WIDE_INSTR_OFFSETS
	.align		4
        /*004c*/ 	.byte	0x04, 0x31
        /*004e*/ 	.short	(.L_29 - .L_28)


	//   ....[0]....
.L_28:
        /*0050*/ 	.word	0x00000550


	//   ....[1]....
        /*0054*/ 	.word	0x00000580


	//   ....[2]....
        /*0058*/ 	.word	0x000005c0


	//   ....[3]....
        /*005c*/ 	.word	0x000006f0


	//   ....[4]....
        /*0060*/ 	.word	0x00000700


	//   ....[5]....
        /*0064*/ 	.word	0x00000710


	//   ....[6]....
        /*0068*/ 	.word	0x000007b0


	//   ....[7]....
        /*006c*/ 	.word	0x000007f0


	//   ....[8]....
        /*0070*/ 	.word	0x00001e60


	//----- nvinfo : EIATTR_COOP_GROUP_MASK_REGIDS
	.align		4
.L_29:
        /*0074*/ 	.byte	0x04, 0x29
        /*0076*/ 	.short	(.L_31 - .L_30)


	//   ....[0]....
.L_30:
        /*0078*/ 	.word	0xffffffff


	//   ....[1]....
        /*007c*/ 	.word	0xffffffff


	//   ....[2]....
        /*0080*/ 	.word	0xffffffff


	//   ....[3]....
        /*0084*/ 	.word	0xffffffff


	//   ....[4]....
        /*0088*/ 	.word	0xffffffff


	//   ....[5]....
        /*008c*/ 	.word	0xffffffff


	//   ....[6]....
        /*0090*/ 	.word	0xffffffff


	//----- nvinfo : EIATTR_COOP_GROUP_INSTR_OFFSETS
	.align		4
.L_31:
        /*0094*/ 	.byte	0x04, 0x28
        /*0096*/ 	.short	(.L_33 - .L_32)


	//   ....[0]....
.L_32:
        /*0098*/ 	.word	0x00000070


	//   ....[1]....
        /*009c*/ 	.word	0x00000080


	//   ....[2]....
        /*00a0*/ 	.word	0x00000140


	//   ....[3]....
        /*00a4*/ 	.word	0x00000310


	//   ....[4]....
        /*00a8*/ 	.word	0x00000350


	//   ....[5]....
        /*00ac*/ 	.word	0x00000730


	//   ....[6]....
        /*00b0*/ 	.word	0x00000970


	//----- nvinfo : EIATTR_REG_RECONFIG
	.align		4
.L_33:
        /*00b4*/ 	.byte	0x01, 0x54
	.zero		2


	//----- nvinfo : EIATTR_SYSCALL_OFFSETS
	.align		4
        /*00b8*/ 	.byte	0x04, 0x46
        /*00ba*/ 	.short	(.L_35 - .L_34)


	//   ....[0]....
.L_34:
        /*00bc*/ 	.word	0x00001800


	//----- nvinfo : EIATTR_MBARRIER_INSTR_OFFSETS
	.align		4
.L_35:
        /*00c0*/ 	.byte	0x04, 0x39
        /*00c2*/ 	.short	(.L_37 - .L_36)


	//   ....[0]....
.L_36:
        /*00c4*/ 	.word	0x00000260
        /*00c8*/ 	.word	0x000000ff
        /*00cc*/ 	.word	0x00000000
        /*00d0*/ 	.short	0x0100
        /*00d2*/ 	.byte	0x08
	.zero		1


	//   ....[1]....
        /*00d4*/ 	.word	0x00000270
        /*00d8*/ 	.word	0x000000ff
        /*00dc*/ 	.word	0x00000028
        /*00e0*/ 	.short	0x0100
        /*00e2*/ 	.byte	0x08
	.zero		1


	//   ....[2]....
        /*00e4*/ 	.word	0x00000280
        /*00e8*/ 	.word	0x000000ff
        /*00ec*/ 	.word	0x00000008
        /*00f0*/ 	.short	0x0100
        /*00f2*/ 	.byte	0x08
	.zero		1


	//   ....[3]....
        /*00f4*/ 	.word	0x00000290
        /*00f8*/ 	.word	0x000000ff
        /*00fc*/ 	.word	0x00000030
        /*0100*/ 	.short	0x0100
        /*0102*/ 	.byte	0x08
	.zero		1


	//   ....[4]....
        /*0104*/ 	.word	0x000002a0
        /*0108*/ 	.word	0x000000ff
        /*010c*/ 	.word	0x00000010
        /*0110*/ 	.short	0x0100
        /*0112*/ 	.byte	0x08
	.zero		1


	//   ....[5]....
        /*0114*/ 	.word	0x000002b0
        /*0118*/ 	.word	0x000000ff
        /*011c*/ 	.word	0x00000038
        /*0120*/ 	.short	0x0100
        /*0122*/ 	.byte	0x08
	.zero		1


	//   ....[6]....
        /*0124*/ 	.word	0x000002c0
        /*0128*/ 	.word	0x000000ff
        /*012c*/ 	.word	0x00000018
        /*0130*/ 	.short	0x0100
        /*0132*/ 	.byte	0x08
	.zero		1


	//   ....[7]....
        /*0134*/ 	.word	0x000002d0
        /*0138*/ 	.word	0x000000ff
        /*013c*/ 	.word	0x00000040
        /*0140*/ 	.short	0x0100
        /*0142*/ 	.byte	0x08
	.zero		1


	//   ....[8]....
        /*0144*/ 	.word	0x000002e0
        /*0148*/ 	.word	0x000000ff
        /*014c*/ 	.word	0x00000020
        /*0150*/ 	.short	0x0100
        /*0152*/ 	.byte	0x08
	.zero		1


	//   ....[9]....
        /*0154*/ 	.word	0x000002f0
        /*0158*/ 	.word	0x000000ff
        /*015c*/ 	.word	0x00000048
        /*0160*/ 	.short	0x0100
        /*0162*/ 	.byte	0x08
	.zero		1


	//   ....[10]....
        /*0164*/ 	.word	0x00000820
        /*0168*/ 	.word	0x000000ff
        /*016c*/ 	.word	0x00000080
        /*0170*/ 	.short	0x0100
        /*0172*/ 	.byte	0x08
	.zero		1


	//   ....[11]....
        /*0174*/ 	.word	0x000008b0
        /*0178*/ 	.word	0x000000ff
        /*017c*/ 	.word	0x00000088
        /*0180*/ 	.short	0x0100
        /*0182*/ 	.byte	0x08
	.zero		1


	//   ....[12]....
        /*0184*/ 	.word	0x000008f0
        /*0188*/ 	.word	0x000000ff
        /*018c*/ 	.word	0x00000060
        /*0190*/ 	.short	0x0100
        /*0192*/ 	.byte	0x09
	.zero		1


	//   ....[13]....
        /*0194*/ 	.word	0x00000900
        /*0198*/ 	.word	0x000000ff
        /*019c*/ 	.word	0x00000068
        /*01a0*/ 	.short	0x0100
        /*01a2*/ 	.byte	0x09
	.zero		1


	//   ....[14]....
        /*01a4*/ 	.word	0x00000910
        /*01a8*/ 	.word	0x000000ff
        /*01ac*/ 	.word	0x00000070
        /*01b0*/ 	.short	0x0100
        /*01b2*/ 	.byte	0x09
	.zero		1


	//   ....[15]....
        /*01b4*/ 	.word	0x00000920
        /*01b8*/ 	.word	0x000000ff
        /*01bc*/ 	.word	0x00000078
        /*01c0*/ 	.short	0x0100
        /*01c2*/ 	.byte	0x09
	.zero		1


	//   ....[16]....
        /*01c4*/ 	.word	0x000016e0
        /*01c8*/ 	.word	0x0000009f
        /*01cc*/ 	.word	0x00000000
        /*01d0*/ 	.short	0x010a
        /*01d2*/ 	.byte	0x2a
	.zero		1


	//   ....[17]....
        /*01d4*/ 	.word	0x00001880
        /*01d8*/ 	.word	0x00000003
        /*01dc*/ 	.word	0x00000000
        /*01e0*/ 	.short	0x010a
        /*01e2*/ 	.byte	0x3f
	.zero		1


	//   ....[18]....
        /*01e4*/ 	.word	0x000018e0
        /*01e8*/ 	.word	0x00000003
        /*01ec*/ 	.word	0x00000000
        /*01f0*/ 	.short	0x010a
        /*01f2*/ 	.byte	0x3f
	.zero		1


	//   ....[19]....
        /*01f4*/ 	.word	0x00001b50
        /*01f8*/ 	.word	0x000000ff
        /*01fc*/ 	.word	0x00000000
        /*0200*/ 	.short	0x010a
        /*0202*/ 	.byte	0x04
	.zero		1


	//   ....[20]....
        /*0204*/ 	.word	0x00001b90
        /*0208*/ 	.word	0x000000ff
        /*020c*/ 	.word	0x00000000
        /*0210*/ 	.short	0x010a
        /*0212*/ 	.byte	0x04
	.zero		1


	//   ....[21]....
        /*0214*/ 	.word	0x00001d00
        /*0218*/ 	.word	0x00000005
        /*021c*/ 	.word	0x00000000
        /*0220*/ 	.short	0x0101
        /*0222*/ 	.byte	0x3f
	.zero		1


	//   ....[22]....
        /*0224*/ 	.word	0x00001e00
        /*0228*/ 	.word	0x000000a0
        /*022c*/ 	.word	0x00000000
        /*0230*/ 	.short	0x0101
        /*0232*/ 	.byte	0x2d
	.zero		1


	//   ....[23]....
        /*0234*/ 	.word	0x00001f00
        /*0238*/ 	.word	0x00000003
        /*023c*/ 	.word	0x00000000
        /*0240*/ 	.short	0x0101
        /*0242*/ 	.byte	0x3f
	.zero		1


	//   ....[24]....
        /*0244*/ 	.word	0x00001fc0
        /*0248*/ 	.word	0x0000009f
        /*024c*/ 	.word	0x00000010
        /*0250*/ 	.short	0x010a
        /*0252*/ 	.byte	0x2a
	.zero		1


	//   ....[25]....
        /*0254*/ 	.word	0x00009d50
        /*0258*/ 	.word	0x000000a2
        /*025c*/ 	.word	0x00000000
        /*0260*/ 	.short	0x0101
        /*0262*/ 	.byte	0x2d
	.zero		1


	//   ....[26]....
        /*0264*/ 	.word	0x0000a700
        /*0268*/ 	.word	0x0000000c
        /*026c*/ 	.word	0x00000028
        /*0270*/ 	.short	0x010a
        /*0272*/ 	.byte	0x3f
	.zero		1


	//   ....[27]....
        /*0274*/ 	.word	0x0000aac0
        /*0278*/ 	.word	0x00000004
        /*027c*/ 	.word	0x00000088
        /*0280*/ 	.short	0x0101
        /*0282*/ 	.byte	0x3f
	.zero		1


	//   ....[28]....
        /*0284*/ 	.word	0x0000b250
        /*0288*/ 	.word	0x00000007
        /*028c*/ 	.word	0x00000000
        /*0290*/ 	.short	0x010a
        /*0292*/ 	.byte	0x3f
	.zero		1


	//   ....[29]....
        /*0294*/ 	.word	0x0000b2d0
        /*0298*/ 	.word	0x00000009
        /*029c*/ 	.word	0x00000000
        /*02a0*/ 	.short	0x010a
        /*02a2*/ 	.byte	0x3f
	.zero		1


	//   ....[30]....
        /*02a4*/ 	.word	0x0000b360
        /*02a8*/ 	.word	0x00000006
        /*02ac*/ 	.word	0x00000000
        /*02b0*/ 	.short	0x010a
        /*02b2*/ 	.byte	0x3f
	.zero		1


	//   ....[31]....
        /*02b4*/ 	.word	0x0000b3f0
        /*02b8*/ 	.word	0x00000009
        /*02bc*/ 	.word	0x00000000
        /*02c0*/ 	.short	0x010a
        /*02c2*/ 	.byte	0x3f
	.zero		1


	//   ....[32]....
        /*02c4*/ 	.word	0x0000b480
        /*02c8*/ 	.word	0x00000003
        /*02cc*/ 	.word	0x00000000
        /*02d0*/ 	.short	0x010a
        /*02d2*/ 	.byte	0x3f
	.zero		1


	//   ....[33]....
        /*02d4*/ 	.word	0x0000b4e0
        /*02d8*/ 	.word	0x000000a1
        /*02dc*/ 	.word	0x00000000
        /*02e0*/ 	.short	0x010a
        /*02e2*/ 	.byte	0x3f
	.zero		1


	//   ....[34]....
        /*02e4*/ 	.word	0x0000b530
        /*02e8*/ 	.word	0x00000003
        /*02ec*/ 	.word	0x00000000
        /*02f0*/ 	.short	0x010a
        /*02f2*/ 	.byte	0x3f
	.zero		1


	//   ....[35]....
        /*02f4*/ 	.word	0x0000b590
        /*02f8*/ 	.word	0x00000005
        /*02fc*/ 	.word	0x00000000
        /*0300*/ 	.short	0x010a
        /*0302*/ 	.byte	0x3f
	.zero		1


	//   ....[36]....
        /*0304*/ 	.word	0x0000b5e0
        /*0308*/ 	.word	0x000000a1
        /*030c*/ 	.word	0x00000010
        /*0310*/ 	.short	0x010a
        /*0312*/ 	.byte	0x3f
	.zero		1


	//   ....[37]....
        /*0314*/ 	.word	0x0000b6b0
        /*0318*/ 	.word	0x0000000c
        /*031c*/ 	.word	0x00000028
        /*0320*/ 	.short	0x010a
        /*0322*/ 	.byte	0x3f
	.zero		1


	//   ....[38]....
        /*0324*/ 	.word	0x0000b780
        /*0328*/ 	.word	0x00000007
        /*032c*/ 	.word	0x00000000
        /*0330*/ 	.short	0x010a
        /*0332*/ 	.byte	0x3f
	.zero		1


	//   ....[39]....
        /*0334*/ 	.word	0x0000b7d0
        /*0338*/ 	.word	0x00000009
        /*033c*/ 	.word	0x00000000
        /*0340*/ 	.short	0x010a
        /*0342*/ 	.byte	0x3f
	.zero		1


	//   ....[40]....
        /*0344*/ 	.word	0x0000b820
        /*0348*/ 	.word	0x00000006
        /*034c*/ 	.word	0x00000000
        /*0350*/ 	.short	0x010a
        /*0352*/ 	.byte	0x3f
	.zero		1


	//   ....[41]....
        /*0354*/ 	.word	0x0000b870
        /*0358*/ 	.word	0x00000009
        /*035c*/ 	.word	0x00000000
        /*0360*/ 	.short	0x010a
        /*0362*/ 	.byte	0x3f
	.zero		1


	//----- nvinfo : EIATTR_NUM_MBARRIERS
	.align		4
.L_37:
        /*0364*/ 	.byte	0x03, 0x38
        /*0366*/ 	.short	0x0010


	//----- nvinfo : EIATTR_EXIT_INSTR_OFFSETS
	.align		4
        /*0368*/ 	.byte	0x04, 0x1c
        /*036a*/ 	.short	(.L_39 - .L_38)


	//   ....[0]....
.L_38:
        /*036c*/ 	.word	0x00001410


	//   ....[1]....
        /*0370*/ 	.word	0x00001470


	//   ....[2]....
        /*0374*/ 	.word	0x0000a3e0


	//   ....[3]....
        /*0378*/ 	.word	0x0000a410


	//   ....[4]....
        /*037c*/ 	.word	0x0000b4d0


	//----- nvinfo : EIATTR_MAX_THREADS
	.align		4
.L_39:
        /*0380*/ 	.byte	0x04, 0x05
        /*0382*/ 	.short	(.L_41 - .L_40)
.L_40:
        /*0384*/ 	.word	0x00000180
        /*0388*/ 	.word	0x00000001
        /*038c*/ 	.word	0x00000001


	//----- nvinfo : EIATTR_CRS_STACK_SIZE
	.align		4
.L_41:
        /*0390*/ 	.byte	0x04, 0x1e
        /*0392*/ 	.short	(.L_43 - .L_42)
.L_42:
        /*0394*/ 	.word	0x00000000


	//----- nvinfo : EIATTR_CBANK_PARAM_SIZE
	.align		4
.L_43:
        /*0398*/ 	.byte	0x03, 0x19
        /*039a*/ 	.short	0x0470


	//----- nvinfo : EIATTR_PARAM_CBANK
	.align		4
        /*039c*/ 	.byte	0x04, 0x0a
        /*039e*/ 	.short	(.L_45 - .L_44)
	.align		4
.L_44:
        /*03a0*/ 	.word	index@(.nv.constant0._ZN7cutlass13device_kernelINS_4gemm6kernel13GemmUniversalIN4cute5tupleIJiiiiEEENS1_10collective13CollectiveMmaINS1_34MainloopSm90TmaGmmaWarpSpecializedILi5ENS5_IJNS4_1CILi2EEENSA_ILi1EEESC_EEENS1_32KernelTmaWarpSpecializedPingpongEEENS5_IJNSA_ILi64EEENSA_ILi256EEENSA_ILi32EEEEEENS_10bfloat16_tENS5_IJlSC_lEEESK_SL_NS4_8TiledMMAINS4_8MMA_AtomIJNS4_4SM904GMMA28MMA_64x256x16_F32BF16BF16_SSILNSP_5MajorE0ELSR_0ELNSP_7ScaleInE1ELSS_1EEEEEENS4_6LayoutINS5_IJSC_SC_SC_EEENS5_IJNSA_ILi0EEESX_SX_EEEEENS5_IJNS4_10UnderscoreES10_S10_EEEEENS4_13SM90_TMA_LOADENS4_14ComposedLayoutINS4_7SwizzleILi2ELi4ELi3EEENS4_18smem_ptr_flag_bitsILi16EEENSV_INS5_IJNSA_ILi8EEESI_EEENS5_IJSI_SC_EEEEEEEvNS4_8identityENS4_23SM90_TMA_LOAD_MULTICASTES1D_vS1E_EENS_8epilogue10collective6detail29Sm90TmaWarpSpecializedAdapterINS1I_15DefaultEpilogueISK_SL_SL_NS1H_6thread17LinearCombinationISK_Li1EffLNS1M_9ScaleType4KindE0ELNS_15FloatRoundStyleE2ESK_EENS1_15EpilogueDefaultEEEEEvvEEEEvNT_6ParamsE)
        /*03a4*/ 	.short	0x0210
        /*03a6*/ 	.short	0x0470


	//----- nvinfo : EIATTR_SW_WAR
	.align		4
.L_45:
        /*03a8*/ 	.byte	0x04, 0x36
        /*03aa*/ 	.short	(.L_47 - .L_46)
.L_46:
        /*03ac*/ 	.word	0x00000008
.L_47:


//--------------------- .nv.callgraph             --------------------------
	.section	.nv.callgraph,"",@"SHT_CUDA_CALLGRAPH"
	.align	4
	.sectionentsize	8
	.align		4
        /*0000*/ 	.word	0x00000000
	.align		4
        /*0004*/ 	.word	0xffffffff
	.align		4
        /*0008*/ 	.word	index@(_ZN7cutlass13device_kernelINS_4gemm6kernel13GemmUniversalIN4cute5tupleIJiiiiEEENS1_10collective13CollectiveMmaINS1_34MainloopSm90TmaGmmaWarpSpecializedILi5ENS5_IJNS4_1CILi2EEENSA_ILi1EEESC_EEENS1_32KernelTmaWarpSpecializedPingpongEEENS5_IJNSA_ILi64EEENSA_ILi256EEENSA_ILi32EEEEEENS_10bfloat16_tENS5_IJlSC_lEEESK_SL_NS4_8TiledMMAINS4_8MMA_AtomIJNS4_4SM904GMMA28MMA_64x256x16_F32BF16BF16_SSILNSP_5MajorE0ELSR_0ELNSP_7ScaleInE1ELSS_1EEEEEENS4_6LayoutINS5_IJSC_SC_SC_EEENS5_IJNSA_ILi0EEESX_SX_EEEEENS5_IJNS4_10UnderscoreES10_S10_EEEEENS4_13SM90_TMA_LOADENS4_14ComposedLayoutINS4_7SwizzleILi2ELi4ELi3EEENS4_18smem_ptr_flag_bitsILi16EEENSV_INS5_IJNSA_ILi8EEESI_EEENS5_IJSI_SC_EEEEEEEvNS4_8identityENS4_23SM90_TMA_LOAD_MULTICASTES1D_vS1E_EENS_8epilogue10collective6detail29Sm90TmaWarpSpecializedAdapterINS1I_15DefaultEpilogueISK_SL_SL_NS1H_6thread17LinearCombinationISK_Li1EffLNS1M_9ScaleType4KindE0ELNS_15FloatRoundStyleE2ESK_EENS1_15EpilogueDefaultEEEEEvvEEEEvNT_6ParamsE)
	.align		4
        /*000c*/ 	.word	index@(__assertfail)
	.align		4
        /*0010*/ 	.word	0x00000000
	.align		4
        /*0014*/ 	.word	0xfffffffe
	.align		4
        /*0018*/ 	.word	0x00000000
	.align		4
        /*001c*/ 	.word	0xfffffffd
	.align		4
        /*0020*/ 	.word	0x00000000
	.align		4
        /*0024*/ 	.word	0xfffffffc


//--------------------- .nv.constant4             --------------------------
	.section	.nv.constant4,"a",@progbits
	.align	8
	.align		8
.nv.constant4:
        /*0000*/ 	.dword	__assertfail
	.align		8
        /*0008*/ 	.dword	__unnamed_1
	.align		8
        /*0010*/ 	.dword	_ZN39_INTERNAL_4469735e_4_k_cu_ab690d74_39864cuda3std3__45__cpo5beginE
	.align		8
        /*0018*/ 	.dword	_ZN39_INTERNAL_4469735e_4_k_cu_ab690d74_39864cuda3std3__45__cpo3endE
	.align		8
        /*0020*/ 	.dword	_ZN39_INTERNAL_4469735e_4_k_cu_ab690d74_39864cuda3std3__45__cpo6cbeginE
	.align		8
        /*0028*/ 	.dword	_ZN39_INTERNAL_4469735e_4_k_cu_ab690d74_39864cuda3std3__45__cpo4cendE
	.align		8
        /*0030*/ 	.dword	_ZN39_INTERNAL_4469735e_4_k_cu_ab690d74_39864cuda3std3__441_GLOBAL__N__4469735e_4_k_cu_ab690d74_39866ignoreE
	.align		8
        /*0038*/ 	.dword	_ZN39_INTERNAL_4469735e_4_k_cu_ab690d74_39864cuda3std3__419piecewise_constructE
	.align		8
        /*0040*/ 	.dword	_ZN39_INTERNAL_4469735e_4_k_cu_ab690d74_39864cuda3std3__48in_placeE
	.align		8
        /*0048*/ 	.dword	_ZN39_INTERNAL_4469735e_4_k_cu_ab690d74_39864cuda3std6ranges3__45__cpo4swapE
	.align		8
        /*0050*/ 	.dword	_ZN39_INTERNAL_4469735e_4_k_cu_ab690d74_39864cuda3std6ranges3__45__cpo9iter_moveE
	.align		8
        /*0058*/ 	.dword	_ZN39_INTERNAL_4469735e_4_k_cu_ab690d74_39864cute7productE
	.align		8
        /*0060*/ 	.dword	_ZN39_INTERNAL_4469735e_4_k_cu_ab690d74_39864cute1_E
	.align		8
        /*0068*/ 	.dword	$str$22
	.align		8
        /*0070*/ 	.dword	$str$23


//--------------------- .text._ZN7cutlass13device_kernelINS_4gemm6kernel13GemmUniversalIN4cute5tupleIJiiiiEEENS1_10collective13CollectiveMmaINS1_34MainloopSm90TmaGmmaWarpSpecializedILi5ENS5_IJNS4_1CILi2EEENSA_ILi1EEESC_EEENS1_32KernelTmaWarpSpecializedPingpongEEENS5_IJNSA_ILi64EEENSA_ILi256EEENSA_ILi32EEEEEENS_10bfloat16_tENS5_IJlSC_lEEESK_SL_NS4_8TiledMMAINS4_8MMA_AtomIJNS4_4SM904GMMA28MMA_64x256x16_F32BF16BF16_SSILNSP_5MajorE0ELSR_0ELNSP_7ScaleInE1ELSS_1EEEEEENS4_6LayoutINS5_IJSC_SC_SC_EEENS5_IJNSA_ILi0EEESX_SX_EEEEENS5_IJNS4_10UnderscoreES10_S10_EEEEENS4_13SM90_TMA_LOADENS4_14ComposedLayoutINS4_7SwizzleILi2ELi4ELi3EEENS4_18smem_ptr_flag_bitsILi16EEENSV_INS5_IJNSA_ILi8EEESI_EEENS5_IJSI_SC_EEEEEEEvNS4_8identityENS4_23SM90_TMA_LOAD_MULTICASTES1D_vS1E_EENS_8epilogue10collective6detail29Sm90TmaWarpSpecializedAdapterINS1I_15DefaultEpilogueISK_SL_SL_NS1H_6thread17LinearCombinationISK_Li1EffLNS1M_9ScaleType4KindE0ELNS_15FloatRoundStyleE2ESK_EENS1_15EpilogueDefaultEEEEEvvEEEEvNT_6ParamsE --------------------------
	.section	.text._ZN7cutlass13device_kernelINS_4gemm6kernel13GemmUniversalIN4cute5tupleIJiiiiEEENS1_10collective13CollectiveMmaINS1_34MainloopSm90TmaGmmaWarpSpecializedILi5ENS5_IJNS4_1CILi2EEENSA_ILi1EEESC_EEENS1_32KernelTmaWarpSpecializedPingpongEEENS5_IJNSA_ILi64EEENSA_ILi256EEENSA_ILi32EEEEEENS_10bfloat16_tENS5_IJlSC_lEEESK_SL_NS4_8TiledMMAINS4_8MMA_AtomIJNS4_4SM904GMMA28MMA_64x256x16_F32BF16BF16_SSILNSP_5MajorE0ELSR_0ELNSP_7ScaleInE1ELSS_1EEEEEENS4_6LayoutINS5_IJSC_SC_SC_EEENS5_IJNSA_ILi0EEESX_SX_EEEEENS5_IJNS4_10UnderscoreES10_S10_EEEEENS4_13SM90_TMA_LOADENS4_14ComposedLayoutINS4_7SwizzleILi2ELi4ELi3EEENS4_18smem_ptr_flag_bitsILi16EEENSV_INS5_IJNSA_ILi8EEESI_EEENS5_IJSI_SC_EEEEEEEvNS4_8identityENS4_23SM90_TMA_LOAD_MULTICASTES1D_vS1E_EENS_8epilogue10collective6detail29Sm90TmaWarpSpecializedAdapterINS1I_15DefaultEpilogueISK_SL_SL_NS1H_6thread17LinearCombinationISK_Li1EffLNS1M_9ScaleType4KindE0ELNS_15FloatRoundStyleE2ESK_EENS1_15EpilogueDefaultEEEEEvvEEEEvNT_6ParamsE,"ax",@progbits
	.align	128
.text._ZN7cutlass13device_kernelINS_4gemm6kernel13GemmUniversalIN4cute5tupleIJiiiiEEENS1_10collective13CollectiveMmaINS1_34MainloopSm90TmaGmmaWarpSpecializedILi5ENS5_IJNS4_1CILi2EEENSA_ILi1EEESC_EEENS1_32KernelTmaWarpSpecializedPingpongEEENS5_IJNSA_ILi64EEENSA_ILi256EEENSA_ILi32EEEEEENS_10bfloat16_tENS5_IJlSC_lEEESK_SL_NS4_8TiledMMAINS4_8MMA_AtomIJNS4_4SM904GMMA28MMA_64x256x16_F32BF16BF16_SSILNSP_5MajorE0ELSR_0ELNSP_7ScaleInE1ELSS_1EEEEEENS4_6LayoutINS5_IJSC_SC_SC_EEENS5_IJNSA_ILi0EEESX_SX_EEEEENS5_IJNS4_10UnderscoreES10_S10_EEEEENS4_13SM90_TMA_LOADENS4_14ComposedLayoutINS4_7SwizzleILi2ELi4ELi3EEENS4_18smem_ptr_flag_bitsILi16EEENSV_INS5_IJNSA_ILi8EEESI_EEENS5_IJSI_SC_EEEEEEEvNS4_8identityENS4_23SM90_TMA_LOAD_MULTICASTES1D_vS1E_EENS_8epilogue10collective6detail29Sm90TmaWarpSpecializedAdapterINS1I_15DefaultEpilogueISK_SL_SL_NS1H_6thread17LinearCombinationISK_Li1EffLNS1M_9ScaleType4KindE0ELNS_15FloatRoundStyleE2ESK_EENS1_15EpilogueDefaultEEEEEvvEEEEvNT_6ParamsE:
        .type           _ZN7cutlass13device_kernelINS_4gemm6kernel13GemmUniversalIN4cute5tupleIJiiiiEEENS1_10collective13CollectiveMmaINS1_34MainloopSm90TmaGmmaWarpSpecializedILi5ENS5_IJNS4_1CILi2EEENSA_ILi1EEESC_EEENS1_32KernelTmaWarpSpecializedPingpongEEENS5_IJNSA_ILi64EEENSA_ILi256EEENSA_ILi32EEEEEENS_10bfloat16_tENS5_IJlSC_lEEESK_SL_NS4_8TiledMMAINS4_8MMA_AtomIJNS4_4SM904GMMA28MMA_64x256x16_F32BF16BF16_SSILNSP_5MajorE0ELSR_0ELNSP_7ScaleInE1ELSS_1EEEEEENS4_6LayoutINS5_IJSC_SC_SC_EEENS5_IJNSA_ILi0EEESX_SX_EEEEENS5_IJNS4_10UnderscoreES10_S10_EEEEENS4_13SM90_TMA_LOADENS4_14ComposedLayoutINS4_7SwizzleILi2ELi4ELi3EEENS4_18smem_ptr_flag_bitsILi16EEENSV_INS5_IJNSA_ILi8EEESI_EEENS5_IJSI_SC_EEEEEEEvNS4_8identityENS4_23SM90_TMA_LOAD_MULTICASTES1D_vS1E_EENS_8epilogue10collective6detail29Sm90TmaWarpSpecializedAdapterINS1I_15DefaultEpilogueISK_SL_SL_NS1H_6thread17LinearCombinationISK_Li1EffLNS1M_9ScaleType4KindE0ELNS_15FloatRoundStyleE2ESK_EENS1_15EpilogueDefaultEEEEEvvEEEEvNT_6ParamsE,@function
        .size           _ZN7cutlass13device_kernelINS_4gemm6kernel13GemmUniversalIN4cute5tupleIJiiiiEEENS1_10collective13CollectiveMmaINS1_34MainloopSm90TmaGmmaWarpSpecializedILi5ENS5_IJNS4_1CILi2EEENSA_ILi1EEESC_EEENS1_32KernelTmaWarpSpecializedPingpongEEENS5_IJNSA_ILi64EEENSA_ILi256EEENSA_ILi32EEEEEENS_10bfloat16_tENS5_IJlSC_lEEESK_SL_NS4_8TiledMMAINS4_8MMA_AtomIJNS4_4SM904GMMA28MMA_64x256x16_F32BF16BF16_SSILNSP_5MajorE0ELSR_0ELNSP_7ScaleInE1ELSS_1EEEEEENS4_6LayoutINS5_IJSC_SC_SC_EEENS5_IJNSA_ILi0EEESX_SX_EEEEENS5_IJNS4_10UnderscoreES10_S10_EEEEENS4_13SM90_TMA_LOADENS4_14ComposedLayoutINS4_7SwizzleILi2ELi4ELi3EEENS4_18smem_ptr_flag_bitsILi16EEENSV_INS5_IJNSA_ILi8EEESI_EEENS5_IJSI_SC_EEEEEEEvNS4_8identityENS4_23SM90_TMA_LOAD_MULTICASTES1D_vS1E_EENS_8epilogue10collective6detail29Sm90TmaWarpSpecializedAdapterINS1I_15DefaultEpilogueISK_SL_SL_NS1H_6thread17LinearCombinationISK_Li1EffLNS1M_9ScaleType4KindE0ELNS_15FloatRoundStyleE2ESK_EENS1_15EpilogueDefaultEEEEEvvEEEEvNT_6ParamsE,(.L_x_331 - _ZN7cutlass13device_kernelINS_4gemm6kernel13GemmUniversalIN4cute5tupleIJiiiiEEENS1_10collective13CollectiveMmaINS1_34MainloopSm90TmaGmmaWarpSpecializedILi5ENS5_IJNS4_1CILi2EEENSA_ILi1EEESC_EEENS1_32KernelTmaWarpSpecializedPingpongEEENS5_IJNSA_ILi64EEENSA_ILi256EEENSA_ILi32EEEEEENS_10bfloat16_tENS5_IJlSC_lEEESK_SL_NS4_8TiledMMAINS4_8MMA_AtomIJNS4_4SM904GMMA28MMA_64x256x16_F32BF16BF16_SSILNSP_5MajorE0ELSR_0ELNSP_7ScaleInE1ELSS_1EEEEEENS4_6LayoutINS5_IJSC_SC_SC_EEENS5_IJNSA_ILi0EEESX_SX_EEEEENS5_IJNS4_10UnderscoreES10_S10_EEEEENS4_13SM90_TMA_LOADENS4_14ComposedLayoutINS4_7SwizzleILi2ELi4ELi3EEENS4_18smem_ptr_flag_bitsILi16EEENSV_INS5_IJNSA_ILi8EEESI_EEENS5_IJSI_SC_EEEEEEEvNS4_8identityENS4_23SM90_TMA_LOAD_MULTICASTES1D_vS1E_EENS_8epilogue10collective6detail29Sm90TmaWarpSpecializedAdapterINS1I_15DefaultEpilogueISK_SL_SL_NS1H_6thread17LinearCombinationISK_Li1EffLNS1M_9ScaleType4KindE0ELNS_15FloatRoundStyleE2ESK_EENS1_15EpilogueDefaultEEEEEvvEEEEvNT_6ParamsE)
        .other          _ZN7cutlass13device_kernelINS_4gemm6kernel13GemmUniversalIN4cute5tupleIJiiiiEEENS1_10collective13CollectiveMmaINS1_34MainloopSm90TmaGmmaWarpSpecializedILi5ENS5_IJNS4_1CILi2EEENSA_ILi1EEESC_EEENS1_32KernelTmaWarpSpecializedPingpongEEENS5_IJNSA_ILi64EEENSA_ILi256EEENSA_ILi32EEEEEENS_10bfloat16_tENS5_IJlSC_lEEESK_SL_NS4_8TiledMMAINS4_8MMA_AtomIJNS4_4SM904GMMA28MMA_64x256x16_F32BF16BF16_SSILNSP_5MajorE0ELSR_0ELNSP_7ScaleInE1ELSS_1EEEEEENS4_6LayoutINS5_IJSC_SC_SC_EEENS5_IJNSA_ILi0EEESX_SX_EEEEENS5_IJNS4_10UnderscoreES10_S10_EEEEENS4_13SM90_TMA_LOADENS4_14ComposedLayoutINS4_7SwizzleILi2ELi4ELi3EEENS4_18smem_ptr_flag_bitsILi16EEENSV_INS5_IJNSA_ILi8EEESI_EEENS5_IJSI_SC_EEEEEEEvNS4_8identityENS4_23SM90_TMA_LOAD_MULTICASTES1D_vS1E_EENS_8epilogue10collective6detail29Sm90TmaWarpSpecializedAdapterINS1I_15DefaultEpilogueISK_SL_SL_NS1H_6thread17LinearCombinationISK_Li1EffLNS1M_9ScaleType4KindE0ELNS_15FloatRoundStyleE2ESK_EENS1_15EpilogueDefaultEEEEEvvEEEEvNT_6ParamsE,@"STO_CUDA_ENTRY STV_DEFAULT"
_ZN7cutlass13device_kernelINS_4gemm6kernel13GemmUniversalIN4cute5tupleIJiiiiEEENS1_10collective13CollectiveMmaINS1_34MainloopSm90TmaGmmaWarpSpecializedILi5ENS5_IJNS4_1CILi2EEENSA_ILi1EEESC_EEENS1_32KernelTmaWarpSpecializedPingpongEEENS5_IJNSA_ILi64EEENSA_ILi256EEENSA_ILi32EEEEEENS_10bfloat16_tENS5_IJlSC_lEEESK_SL_NS4_8TiledMMAINS4_8MMA_AtomIJNS4_4SM904GMMA28MMA_64x256x16_F32BF16BF16_SSILNSP_5MajorE0ELSR_0ELNSP_7ScaleInE1ELSS_1EEEEEENS4_6LayoutINS5_IJSC_SC_SC_EEENS5_IJNSA_ILi0EEESX_SX_EEEEENS5_IJNS4_10UnderscoreES10_S10_EEEEENS4_13SM90_TMA_LOADENS4_14ComposedLayoutINS4_7SwizzleILi2ELi4ELi3EEENS4_18smem_ptr_flag_bitsILi16EEENSV_INS5_IJNSA_ILi8EEESI_EEENS5_IJSI_SC_EEEEEEEvNS4_8identityENS4_23SM90_TMA_LOAD_MULTICASTES1D_vS1E_EENS_8epilogue10collective6detail29Sm90TmaWarpSpecializedAdapterINS1I_15DefaultEpilogueISK_SL_SL_NS1H_6thread17LinearCombinationISK_Li1EffLNS1M_9ScaleType4KindE0ELNS_15FloatRoundStyleE2ESK_EENS1_15EpilogueDefaultEEEEEvvEEEEvNT_6ParamsE:
[----:B------:R-:W0:Y:S02]  /*0000*/  LDC R1, c[0x0][0x28] ;  /* 0x00000a00ff017b82 */ /* 0x000e240000000800 */
[----:B0-----:R-:W-:Y:S01]  /*0010*/  VIADD R1, R1, 0xfffffff8 ;  /* 0xfffffff801017836 */ /* 0x001fe20000000000 */
[----:B------:R-:W0:Y:S01]  /*0020*/  S2R R4, SR_TID.X ;  /* 0x0000000000047919 */ /* 0x000e220000002100 */
[----:B------:R-:W-:Y:S01]  /*0030*/  ELECT P0, URZ, PT ;  /* 0x00000000003f782f */ /* 0x000fe20003800000 */
[----:B------:R-:W-:Y:S01]  /*0040*/  BSSY B0, `(.L_x_0) ;  /* 0x000000f000007945 */ /* 0x000fe20003800000 */
[--C-:B0-----:R-:W-:Y:S02]  /*0050*/  SHF.R.U32.HI R2, RZ, 0x5, R4.reuse ;  /* 0x00000005ff027819 */ /* 0x101fe40000011604 */
[----:B------:R-:W-:-:S03]  /*0060*/  SHF.R.U32.HI R7, RZ, 0x7, R4 ;  /* 0x00000007ff077819 */ /* 0x000fc60000011604 */
[----:B------:R-:W0:Y:S04]  /*0070*/  SHFL.IDX PT, R5, R2, RZ, 0x1f ;  /* 0x00001fff02057589 */ /* 0x000e2800000e0000 */
[----:B------:R1:W2:Y:S01]  /*0080*/  SHFL.IDX PT, R10, R7, RZ, 0x1f ;  /* 0x00001fff070a7589 */ /* 0x0002a200000e0000 */
[----:B0-----:R-:W-:-:S13]  /*0090*/  ISETP.NE.OR P0, PT, R5, RZ, !P0 ;  /* 0x000000ff0500720c */ /* 0x001fda0004705670 */
[----:B-12---:R-:W-:Y:S05]  /*00a0*/  @P0 BRA `(.L_x_1) ;  /* 0x0000000000200947 */ /* 0x006fea0003800000 */
[----:B------:R-:W-:Y:S02]  /*00b0*/  ULDC.64 UR4, c[0x0][0x198] ;  /* 0x0000660000047ab9 */ /* 0x000fe40000000a00 */
[----:B------:R-:W-:Y:S02]  /*00c0*/  UIADD3 UR6, UP0, UR4, 0xf0, URZ ;  /* 0x000000f004067890 */ /* 0x000fe4000ff1e03f */
[----:B------:R-:W-:Y:S02]  /*00d0*/  UIADD3 UR4, UP1, UR4, 0x1f0, URZ ;  /* 0x000001f004047890 */ /* 0x000fe4000ff3e03f */
[----:B------:R-:W-:Y:S02]  /*00e0*/  UIADD3.X UR7, URZ, UR5, URZ, UP0, !UPT ;  /* 0x000000053f077290 */ /* 0x000fe400087fe43f */
[----:B------:R-:W-:-:S07]  /*00f0*/  UIADD3.X UR5, URZ, UR5, URZ, UP1, !UPT ;  /* 0x000000053f057290 */ /* 0x000fce0008ffe43f */
[----:B------:R0:W-:Y:S02]  /*0100*/  UTMACCTL.PF [UR6] ;  /* 0x00000000060079b9 */ /* 0x0001e40008040000 */
[----:B------:R0:W-:Y:S02]  /*0110*/  UTMACCTL.PF [UR4] ;  /* 0x00000000040079b9 */ /* 0x0001e40008040000 */
[----:B0-----:R-:W-:Y:S01]  /*0120*/  NOP ;  /* 0x0000000000007918 */ /* 0x001fe20000000000 */
.L_x_1:
[----:B------:R-:W-:Y:S05]  /*0130*/  BSYNC B0 ;  /* 0x0000000000007941 */ /* 0x000fea0003800000 */
.L_x_0:
[----:B------:R-:W0:Y:S01]  /*0140*/  SHFL.IDX PT, R8, R2, RZ, 0x1f ;  /* 0x00001fff02087589 */ /* 0x000e2200000e0000 */
[----:B------:R-:W-:-:S04]  /*0150*/  SHF.R.S32.HI R3, RZ, 0x1f, R4 ;  /* 0x0000001fff037819 */ /* 0x000fc80000011404 */
[----:B------:R-:W-:Y:S02]  /*0160*/  LEA.HI R3, R3, R4, RZ, 0x7 ;  /* 0x0000000403037211 */ /* 0x000fe400078f38ff */
[----:B0-----:R-:W-:-:S13]  /*0170*/  ISETP.NE.AND P0, PT, R8, RZ, PT ;  /* 0x000000ff0800720c */ /* 0x001fda0003f05270 */
[----:B------:R-:W-:Y:S05]  /*0180*/  @P0 BRA `(.L_x_2) ;  /* 0x0000000000600947 */ /* 0x000fea0003800000 */
[----:B------:R-:W0:Y:S01]  /*0190*/  S2UR UR8, SR_CgaCtaId ;  /* 0x00000000000879c3 */ /* 0x000e220000008800 */
[----:B------:R-:W-:Y:S01]  /*01a0*/  UMOV UR4, 0x400 ;  /* 0x0000040000047882 */ /* 0x000fe20000000000 */
[----:B------:R-:W-:Y:S01]  /*01b0*/  UMOV UR5, 0x1 ;  /* 0x0000000100057882 */ /* 0x000fe20000000000 */
[----:B------:R-:W-:Y:S01]  /*01c0*/  UMOV UR6, 0x2 ;  /* 0x0000000200067882 */ /* 0x000fe20000000000 */
[----:B------:R-:W-:Y:S01]  /*01d0*/  ELECT P0, URZ, PT ;  /* 0x00000000003f782f */ /* 0x000fe20003800000 */
[----:B------:R-:W-:-:S04]  /*01e0*/  UIADD3 UR6, -UR6, 0x100000, URZ ;  /* 0x0010000006067890 */ /* 0x000fc8000fffe13f */
[----:B------:R-:W-:Y:S02]  /*01f0*/  USHF.L.U32 UR7, UR6, 0xb, URZ ;  /* 0x0000000b06077899 */ /* 0x000fe4000800063f */
[----:B------:R-:W-:Y:S02]  /*0200*/  USHF.L.U32 UR6, UR6, 0x1, URZ ;  /* 0x0000000106067899 */ /* 0x000fe4000800063f */
[----:B0-----:R-:W-:Y:S02]  /*0210*/  ULEA UR8, UR8, UR4, 0x18 ;  /* 0x0000000408087291 */ /* 0x001fe4000f8ec03f */
[----:B------:R-:W-:-:S04]  /*0220*/  UIADD3 UR4, -UR5, 0x100000, URZ ;  /* 0x0010000005047890 */ /* 0x000fc8000fffe13f */
[----:B------:R-:W-:Y:S02]  /*0230*/  USHF.L.U32 UR5, UR4, 0xb, URZ ;  /* 0x0000000b04057899 */ /* 0x000fe4000800063f */
[----:B------:R-:W-:Y:S01]  /*0240*/  USHF.L.U32 UR4, UR4, 0x1, URZ ;  /* 0x0000000104047899 */ /* 0x000fe2000800063f */
[----:B------:R-:W0:Y:S11]  /*0250*/  FENCE.VIEW.ASYNC.S ;  /* 0x00000000000073c6 */ /* 0x000e360000000000 */
[----:B0-----:R0:W1:Y:S01]  /*0260*/  SYNCS.EXCH.64 URZ, [UR8], UR4 ;  /* 0x00000004083f75b2 */ /* 0x0010620008000100 */
[----:B------:R0:W2:Y:S01]  /*0270*/  SYNCS.EXCH.64 URZ, [UR8+0x28], UR6 ;  /* 0x00002806083f75b2 */ /* 0x0000a20008000100 */
[----:B------:R0:W3:Y:S01]  /*0280*/  SYNCS.EXCH.64 URZ, [UR8+0x8], UR4 ;  /* 0x00000804083f75b2 */ /* 0x0000e20008000100 */
[----:B------:R0:W4:Y:S01]  /*0290*/  SYNCS.EXCH.64 URZ, [UR8+0x30], UR6 ;  /* 0x00003006083f75b2 */ /* 0x0001220008000100 */
[----:B------:R0:W0:Y:S01]  /*02a0*/  SYNCS.EXCH.64 URZ, [UR8+0x10], UR4 ;  /* 0x00001004083f75b2 */ /* 0x0000220008000100 */
[----:B------:R0:W0:Y:S01]  /*02b0*/  SYNCS.EXCH.64 URZ, [UR8+0x38], UR6 ;  /* 0x00003806083f75b2 */ /* 0x0000220008000100 */
[----:B------:R0:W0:Y:S01]  /*02c0*/  SYNCS.EXCH.64 URZ, [UR8+0x18], UR4 ;  /* 0x00001804083f75b2 */ /* 0x0000220008000100 */
[----:B------:R0:W0:Y:S01]  /*02d0*/  SYNCS.EXCH.64 URZ, [UR8+0x40], UR6 ;  /* 0x00004006083f75b2 */ /* 0x0000220008000100 */
[----:B------:R0:W0:Y:S01]  /*02e0*/  SYNCS.EXCH.64 URZ, [UR8+0x20], UR4 ;  /* 0x00002004083f75b2 */ /* 0x0000220008000100 */
[----:B------:R0:W0:Y:S01]  /*02f0*/  SYNCS.EXCH.64 URZ, [UR8+0x48], UR6 ;  /* 0x00004806083f75b2 */ /* 0x0000220008000100 */
[----:B------:R-:W-:Y:S01]  /*0300*/  NOP ;  /* 0x0000000000007918 */ /* 0x000fe20000000000 */
.L_x_2:
[----:B------:R-:W5:Y:S01]  /*0310*/  SHFL.IDX PT, R13, R2, RZ, 0x1f ;  /* 0x00001fff020d7589 */ /* 0x000f6200000e0000 */
[----:B------:R-:W1:Y:S01]  /*0320*/  S2UR UR12, SR_CTAID.X ;  /* 0x00000000000c79c3 */ /* 0x000e620000002500 */
[----:B------:R-:W-:Y:S02]  /*0330*/  LOP3.LUT R3, R3, 0xffffff80, RZ, 0xc0, !PT ;  /* 0xffffff8003037812 */ /* 0x000fe400078ec0ff */
[----:B------:R-:W-:Y:S01]  /*0340*/  ELECT P0, URZ, PT ;  /* 0x00000000003f782f */ /* 0x000fe20003800000 */
[----:B------:R2:W3:Y:S01]  /*0350*/  SHFL.IDX PT, R12, R2, RZ, 0x1f ;  /* 0x00001fff020c7589 */ /* 0x0004e200000e0000 */
[----:B------:R-:W-:Y:S01]  /*0360*/  ELECT P1, URZ, PT ;  /* 0x00000000003f782f */ /* 0x000fe20003820000 */
[----:B------:R-:W-:Y:S01]  /*0370*/  NOP ;  /* 0x0000000000007918 */ /* 0x000fe20000000000 */
[----:B------:R-:W-:Y:S01]  /*0380*/  IMAD.IADD R3, R4, 0x1, -R3 ;  /* 0x0000000104037824 */ /* 0x000fe200078e0a03 */
[----:B------:R-:W4:Y:S01]  /*0390*/  S2R R6, SR_CTAID.Y ;  /* 0x0000000000067919 */ /* 0x000f220000002600 */
[----:B0-----:R-:W-:Y:S01]  /*03a0*/  ULDC UR4, c[0x0][0x150] ;  /* 0x0000540000047ab9 */ /* 0x001fe20000000800 */
[----:B------:R-:W0:Y:S01]  /*03b0*/  LDC R14, c[0x0][0x144] ;  /* 0x00005100ff0e7b82 */ /* 0x000e220000000800 */
[----:B------:R-:W-:Y:S01]  /*03c0*/  UMOV UR11, 0x80 ;  /* 0x00000080000b7882 */ /* 0x000fe20000000000 */
[----:B------:R-:W-:Y:S01]  /*03d0*/  SHF.R.S32.HI R0, RZ, 0x1f, R3 ;  /* 0x0000001fff007819 */ /* 0x000fe20000011403 */
[----:B------:R-:W-:Y:S01]  /*03e0*/  NOP ;  /* 0x0000000000007918 */ /* 0x000fe20000000000 */
[C---:B------:R-:W-:Y:S01]  /*03f0*/  VIADD R35, R10.reuse, 0xffffffff ;  /* 0xffffffff0a237836 */ /* 0x040fe20000000000 */
[----:B------:R-:W-:Y:S01]  /*0400*/  ISETP.NE.AND P4, PT, R10, RZ, PT ;  /* 0x000000ff0a00720c */ /* 0x000fe20003f85270 */
[----:B------:R-:W-:Y:S01]  /*0410*/  IMAD.MOV.U32 R153, RZ, RZ, 0x1 ;  /* 0x00000001ff997424 */ /* 0x000fe200078e00ff */
[----:B------:R-:W-:Y:S01]  /*0420*/  LEA.HI R9, R0, R3, RZ, 0x3 ;  /* 0x0000000300097211 */ /* 0x000fe200078f18ff */
[----:B------:R-:W0:Y:S01]  /*0430*/  LDC R15, c[0x0][0x140] ;  /* 0x00005000ff0f7b82 */ /* 0x000e220000000800 */
[----:B------:R-:W-:-:S02]  /*0440*/  ISETP.GE.U32.AND P6, PT, R35, 0x2, PT ;  /* 0x000000022300780c */ /* 0x000fc40003fc6070 */
[--C-:B------:R-:W-:Y:S02]  /*0450*/  SHF.R.S32.HI R11, RZ, 0x3, R9.reuse ;  /* 0x00000003ff0b7819 */ /* 0x100fe40000011409 */
[----:B--2---:R-:W-:Y:S02]  /*0460*/  SHF.R.S32.HI R2, RZ, 0x1f, R9 ;  /* 0x0000001fff027819 */ /* 0x004fe40000011409 */
[----:B------:R-:W-:Y:S01]  /*0470*/  SHF.R.S32.HI R9, RZ, 0x1f, R8 ;  /* 0x0000001fff097819 */ /* 0x000fe20000011408 */
[----:B------:R-:W2:Y:S01]  /*0480*/  LDC R25, c[0x0][0x148] ;  /* 0x00005200ff197b82 */ /* 0x000ea20000000800 */
[----:B-----5:R-:W-:Y:S02]  /*0490*/  ISETP.NE.OR P0, PT, R13, RZ, !P0 ;  /* 0x000000ff0d00720c */ /* 0x020fe40004705670 */
[----:B-1----:R-:W-:Y:S02]  /*04a0*/  I2FP.F32.U32 R13, UR12 ;  /* 0x0000000c000d7c45 */ /* 0x002fe40008201000 */
[----:B------:R-:W-:-:S02]  /*04b0*/  LEA.HI R2, R2, R11, RZ, 0x2 ;  /* 0x0000000b02027211 */ /* 0x000fc400078f10ff */
[----:B------:R-:W-:Y:S01]  /*04c0*/  LEA.HI R9, R9, R8, RZ, 0x2 ;  /* 0x0000000809097211 */ /* 0x000fe200078f10ff */
[----:B------:R-:W-:Y:S01]  /*04d0*/  FMUL R13, R13, UR4 ;  /* 0x000000040d0d7c20 */ /* 0x000fe20008400000 */
[----:B---3--:R-:W-:Y:S01]  /*04e0*/  ISETP.NE.OR P1, PT, R12, RZ, !P1 ;  /* 0x000000ff0c00720c */ /* 0x008fe20004f25670 */
[----:B------:R-:W-:Y:S01]  /*04f0*/  ULDC UR4, c[0x0][0x154] ;  /* 0x0000550000047ab9 */ /* 0x000fe20000000800 */
[----:B------:R-:W-:Y:S02]  /*0500*/  LOP3.LUT R12, R2, 0xfffffffc, RZ, 0xc0, !PT ;  /* 0xfffffffc020c7812 */ /* 0x000fe400078ec0ff */
[----:B------:R-:W-:Y:S01]  /*0510*/  LOP3.LUT R9, R9, 0x3ffffffc, RZ, 0xc0, !PT ;  /* 0x3ffffffc09097812 */ /* 0x000fe200078ec0ff */
[----:B------:R-:W1:Y:S01]  /*0520*/  F2I.U32.TRUNC.NTZ R13, R13 ;  /* 0x0000000d000d7305 */ /* 0x000e62000020f000 */
[----:B------:R-:W-:Y:S01]  /*0530*/  SHF.R.S32.HI R2, RZ, 0x1f, R5 ;  /* 0x0000001fff027819 */ /* 0x000fe20000011405 */
[----:B------:R-:W-:Y:S01]  /*0540*/  IMAD.IADD R12, R11, 0x1, -R12 ;  /* 0x000000010b0c7824 */ /* 0x000fe200078e0a0c */
[----:B------:R-:W-:Y:S01]  /*0550*/  VOTEU.ALL UP1, P0 ;  /* 0x00000000003f7886 */ /* 0x000fe20000020000 */
[----:B------:R-:W-:Y:S01]  /*0560*/  IMAD.IADD R9, R8, 0x1, -R9 ;  /* 0x0000000108097824 */ /* 0x000fe200078e0a09 */
[----:B------:R-:W-:Y:S01]  /*0570*/  LEA.HI R2, R2, R5, RZ, 0x2 ;  /* 0x0000000502027211 */ /* 0x000fe200078f10ff */
[----:B------:R-:W-:Y:S01]  /*0580*/  VOTEU.ALL UP0, P0 ;  /* 0x00000000003f7886 */ /* 0x000fe20000000000 */
[----:B----4-:R-:W-:Y:S01]  /*0590*/  I2FP.F32.U32 R8, R6 ;  /* 0x0000000600087245 */ /* 0x010fe20000201000 */
[----:B------:R-:W-:Y:S01]  /*05a0*/  IMAD R9, R9, 0x4, R12 ;  /* 0x0000000409097824 */ /* 0x000fe200078e020c */
[----:B------:R-:W-:Y:S01]  /*05b0*/  LOP3.LUT R2, R2, 0xfffffffc, RZ, 0xc0, !PT ;  /* 0xfffffffc02027812 */ /* 0x000fe200078ec0ff */
[----:B------:R-:W-:Y:S01]  /*05c0*/  VOTEU.ALL UP2, P1 ;  /* 0x00000000003f7886 */ /* 0x000fe20000840000 */
[----:B------:R-:W3:Y:S01]  /*05d0*/  @!UP1 S2UR UR7, SR_CgaCtaId ;  /* 0x00000000000799c3 */ /* 0x000ee20000008800 */
[----:B------:R-:W-:Y:S01]  /*05e0*/  FMUL R8, R8, UR4 ;  /* 0x0000000408087c20 */ /* 0x000fe20008400000 */
[----:B------:R-:W-:Y:S01]  /*05f0*/  IMAD.SHL.U32 R152, R9, 0x4, RZ ;  /* 0x0000000409987824 */ /* 0x000fe200078e00ff */
[----:B------:R-:W-:Y:S01]  /*0600*/  UMOV UR4, 0x20 ;  /* 0x0000002000047882 */ /* 0x000fe20000000000 */
[----:B------:R-:W-:Y:S01]  /*0610*/  IMAD.IADD R5, R5, 0x1, -R2 ;  /* 0x0000000105057824 */ /* 0x000fe200078e0a02 */
[----:B------:R-:W-:Y:S01]  /*0620*/  LEA.HI R2, R9, R9, RZ, 0x1 ;  /* 0x0000000909027211 */ /* 0x000fe200078f08ff */
[----:B-1----:R-:W-:Y:S01]  /*0630*/  IMAD.MOV R13, RZ, RZ, -R13 ;  /* 0x000000ffff0d7224 */ /* 0x002fe200078e0a0d */
[----:B------:R-:W1:Y:S01]  /*0640*/  F2I.U32.TRUNC.NTZ R8, R8 ;  /* 0x0000000800087305 */ /* 0x000e62000020f000 */
[----:B------:R-:W4:Y:S01]  /*0650*/  @!UP2 S2UR UR10, SR_CgaCtaId ;  /* 0x00000000000aa9c3 */ /* 0x000f220000008800 */
[----:B------:R-:W-:Y:S01]  /*0660*/  LOP3.LUT R2, R2, 0xfffffffe, RZ, 0xc0, !PT ;  /* 0xfffffffe02027812 */ /* 0x000fe200078ec0ff */
[----:B0-----:R-:W-:Y:S01]  /*0670*/  IMAD R21, R14, R13, UR12 ;  /* 0x0000000c0e157e24 */ /* 0x001fe2000f8e020d */
[----:B------:R-:W-:Y:S01]  /*0680*/  @!UP1 UMOV UR6, 0x400 ;  /* 0x0000040000069882 */ /* 0x000fe20000000000 */
[----:B------:R-:W-:-:S04]  /*0690*/  @!UP1 UIADD3 UR4, -UR4, 0x100000, URZ ;  /* 0x0010000004049890 */ /* 0x000fc8000fffe13f */
[----:B------:R-:W-:Y:S02]  /*06a0*/  @!UP1 USHF.L.U32 UR5, UR4, 0xb, URZ ;  /* 0x0000000b04059899 */ /* 0x000fe4000800063f */
[----:B------:R-:W-:Y:S01]  /*06b0*/  @!UP1 USHF.L.U32 UR4, UR4, 0x1, URZ ;  /* 0x0000000104049899 */ /* 0x000fe2000800063f */
[C---:B------:R-:W-:Y:S01]  /*06c0*/  LOP3.LUT R152, R9.reuse, 0xc, R152, 0x78, !PT ;  /* 0x0000000c09987812 */ /* 0x040fe200078e7898 */
[----:B------:R-:W-:Y:S01]  /*06d0*/  IMAD.IADD R2, R9, 0x1, -R2 ;  /* 0x0000000109027824 */ /* 0x000fe200078e0a02 */
[----:B------:R-:W-:Y:S01]  /*06e0*/  @!UP2 UMOV UR9, 0x400 ;  /* 0x000004000009a882 */ /* 0x000fe20000000000 */
[----:B------:R-:W-:Y:S01]  /*06f0*/  VOTEU.ALL UP3, P1 ;  /* 0x00000000003f7886 */ /* 0x000fe20000860000 */
[----:B------:R-:W-:Y:S01]  /*0700*/  VOTEU.ALL UP4, P1 ;  /* 0x00000000003f7886 */ /* 0x000fe20000880000 */
[----:B------:R-:W-:Y:S01]  /*0710*/  VOTEU.ALL UP5, P1 ;  /* 0x00000000003f7886 */ /* 0x000fe200008a0000 */
[----:B------:R-:W-:Y:S01]  /*0720*/  ISETP.NE.AND P3, PT, R2, R21, PT ;  /* 0x000000150200720c */ /* 0x000fe20003f65270 */
[----:B------:R0:W0:Y:S01]  /*0730*/  SHFL.IDX PT, R14, R7, RZ, 0x1f ;  /* 0x00001fff070e7589 */ /* 0x00002200000e0000 */
[----:B------:R-:W-:Y:S01]  /*0740*/  ISETP.EQ.U32.AND P2, PT, R15, 0x1, PT ;  /* 0x000000010f00780c */ /* 0x000fe20003f42070 */
[----:B-1----:R-:W-:Y:S01]  /*0750*/  IMAD.MOV R20, RZ, RZ, -R8 ;  /* 0x000000ffff147224 */ /* 0x002fe200078e0a08 */
[----:B---3--:R-:W-:-:S02]  /*0760*/  @!UP1 ULEA UR8, UR7, UR6, 0x18 ;  /* 0x0000000607089291 */ /* 0x008fc4000f8ec03f */
[----:B------:R-:W-:-:S04]  /*0770*/  @!UP2 UIADD3 UR6, -UR11, 0x100000, URZ ;  /* 0x001000000b06a890 */ /* 0x000fc8000fffe13f */
[----:B------:R-:W-:Y:S02]  /*0780*/  @!UP2 USHF.L.U32 UR7, UR6, 0xb, URZ ;  /* 0x0000000b0607a899 */ /* 0x000fe4000800063f */
[----:B------:R-:W-:Y:S01]  /*0790*/  @!UP2 USHF.L.U32 UR6, UR6, 0x1, URZ ;  /* 0x000000010606a899 */ /* 0x000fe2000800063f */
[----:B--2---:R-:W-:Y:S01]  /*07a0*/  IMAD R9, R25, R20, R6 ;  /* 0x0000001419097224 */ /* 0x004fe200078e0206 */
[----:B------:R-:W-:Y:S01]  /*07b0*/  VOTEU.ALL UP1, P0 ;  /* 0x00000000003f7886 */ /* 0x000fe20000020000 */
[----:B------:R-:W-:Y:S01]  /*07c0*/  LOP3.LUT P0, RZ, R3, 0x7, RZ, 0xc0, !PT ;  /* 0x0000000703ff7812 */ /* 0x000fe2000780c0ff */
[----:B----4-:R-:W-:Y:S01]  /*07d0*/  @!UP2 ULEA UR9, UR10, UR9, 0x18 ;  /* 0x000000090a09a291 */ /* 0x010fe2000f8ec03f */
[----:B------:R-:W-:Y:S01]  /*07e0*/  @P3 LEA.HI R2, R152, R152, RZ, 0x1 ;  /* 0x0000009898023211 */ /* 0x000fe200078f08ff */
[----:B------:R-:W-:Y:S01]  /*07f0*/  VOTEU.ALL UP2, P1 ;  /* 0x00000000003f7886 */ /* 0x000fe20000840000 */
[----:B------:R-:W-:Y:S01]  /*0800*/  ISETP.NE.AND P1, PT, R5, 0x3, PT ;  /* 0x000000030500780c */ /* 0x000fe20003f25270 */
[----:B------:R-:W1:Y:S02]  /*0810*/  FENCE.VIEW.ASYNC.S ;  /* 0x00000000000073c6 */ /* 0x000e640000000000 */
[----:B-1----:R1:W2:Y:S01]  /*0820*/  @!UP0 SYNCS.EXCH.64 URZ, [UR8+0x80], UR4 ;  /* 0x00008004083f85b2 */ /* 0x0022a20008000100 */
[----:B------:R-:W-:-:S02]  /*0830*/  @P3 SHF.R.S32.HI R2, RZ, 0x1, R2 ;  /* 0x00000001ff023819 */ /* 0x000fc40000011402 */
[----:B------:R-:W-:Y:S02]  /*0840*/  ISETP.EQ.OR P1, PT, R5, RZ, !P1 ;  /* 0x000000ff0500720c */ /* 0x000fe40004f22670 */
[----:B------:R-:W-:Y:S02]  /*0850*/  @P3 ISETP.NE.AND P5, PT, R2, R9, PT ;  /* 0x000000090200320c */ /* 0x000fe40003fa5270 */
[----:B------:R-:W-:Y:S02]  /*0860*/  ISETP.LT.U32.AND P0, PT, R152, 0x2, !P0 ;  /* 0x000000029800780c */ /* 0x000fe40004701070 */
[----:B------:R-:W-:Y:S02]  /*0870*/  ISETP.EQ.AND P1, PT, R10, RZ, P1 ;  /* 0x000000ff0a00720c */ /* 0x000fe40000f22270 */
[----:B------:R-:W-:Y:S02]  /*0880*/  SEL R2, RZ, 0x1, !P0 ;  /* 0x00000001ff027807 */ /* 0x000fe40004000000 */
[----:B------:R-:W-:-:S02]  /*0890*/  @P3 SEL R153, RZ, 0x1, P5 ;  /* 0x00000001ff993807 */ /* 0x000fc40002800000 */
[----:B------:R-:W-:Y:S01]  /*08a0*/  SEL R16, RZ, 0x1, !P1 ;  /* 0x00000001ff107807 */ /* 0x000fe20004800000 */
[----:B------:R1:W3:Y:S01]  /*08b0*/  @!UP1 SYNCS.EXCH.64 URZ, [UR8+0x88], UR4 ;  /* 0x00008804083f95b2 */ /* 0x0002e20008000100 */
[----:B------:R-:W-:Y:S01]  /*08c0*/  NOP ;  /* 0x0000000000007918 */ /* 0x000fe20000000000 */
[----:B------:R-:W-:Y:S02]  /*08d0*/  LOP3.LUT R153, R153, R2, RZ, 0xc0, !PT ;  /* 0x0000000299997212 */ /* 0x000fe400078ec0ff */
[----:B------:R-:W-:Y:S01]  /*08e0*/  SEL R16, R16, 0x2, P6 ;  /* 0x0000000210107807 */ /* 0x000fe20003000000 */
[----:B------:R1:W4:Y:S01]  /*08f0*/  @!UP2 SYNCS.EXCH.64 URZ, [UR9+0x60], UR6 ;  /* 0x00006006093fa5b2 */ /* 0x0003220008000100 */
[----:B------:R1:W0:Y:S01]  /*0900*/  @!UP3 SYNCS.EXCH.64 URZ, [UR9+0x68], UR6 ;  /* 0x00006806093fb5b2 */ /* 0x0002220008000100 */
[----:B------:R1:W0:Y:S01]  /*0910*/  @!UP4 SYNCS.EXCH.64 URZ, [UR9+0x70], UR6 ;  /* 0x00007006093fc5b2 */ /* 0x0002220008000100 */
[----:B------:R1:W0:Y:S01]  /*0920*/  @!UP5 SYNCS.EXCH.64 URZ, [UR9+0x78], UR6 ;  /* 0x00007806093fd5b2 */ /* 0x0002220008000100 */
[----:B------:R-:W-:Y:S01]  /*0930*/  NOP ;  /* 0x0000000000007918 */ /* 0x000fe20000000000 */
[----:B-12---:R-:W-:Y:S05]  /*0940*/  @!P2 BRA `(.L_x_3) ;  /* 0x000000000008a947 */ /* 0x006fea0003800000 */
[----:B0--34-:R-:W-:Y:S01]  /*0950*/  UCGABAR_ARV ;  /* 0x00000000000079c7 */ /* 0x019fe20008000000 */
[----:B------:R-:W-:Y:S05]  /*0960*/  BRA `(.L_x_4) ;  /* 0x0000000000047947 */ /* 0x000fea0003800000 */
.L_x_3:
[----:B0--34-:R-:W-:Y:S01]  /*0970*/  NOP ;  /* 0x0000000000007918 */ /* 0x019fe20000000000 */
.L_x_4:
[----:B------:R-:W-:Y:S01]  /*0980*/  ULDC.64 UR4, c[0x0][0x598] ;  /* 0x0001660000047ab9 */ /* 0x000fe20000000a00 */
[----:B------:R-:W-:Y:S01]  /*0990*/  ULDC.64 UR36, c[0x0][0x208] ;  /* 0x0000820000247ab9 */ /* 0x000fe20000000a00 */
[----:B------:R-:W-:-:S04]  /*09a0*/  ISETP.NE.U32.AND P0, PT, RZ, UR4, PT ;  /* 0x00000004ff007c0c */ /* 0x000fc8000bf05070 */
[----:B------:R-:W-:-:S13]  /*09b0*/  ISETP.NE.AND.EX P0, PT, RZ, UR5, PT, P0 ;  /* 0x00000005ff007c0c */ /* 0x000fda000bf05300 */
[----:B------:R-:W-:Y:S05]  /*09c0*/  @!P0 BRA `(.L_x_5) ;  /* 0x00000000001c8947 */ /* 0x000fea0003800000 */
[----:B------:R-:W0:Y:S02]  /*09d0*/  LDC.64 R8, c[0x0][0x598] ;  /* 0x00016600ff087b82 */ /* 0x000e240000000a00 */
[----:B0-----:R-:W2:Y:S02]  /*09e0*/  LDG.E.64 R8, desc[UR36][R8.64] ;  /* 0x0000002408087981 */ /* 0x001ea4000c1e1b00 */
[----:B--2---:R-:W-:-:S04]  /*09f0*/  ISETP.NE.U32.AND P0, PT, R8, RZ, PT ;  /* 0x000000ff0800720c */ /* 0x004fc80003f05070 */
[----:B------:R-:W-:-:S13]  /*0a00*/  ISETP.NE.AND.EX P0, PT, R9, RZ, PT, P0 ;  /* 0x000000ff0900720c */ /* 0x000fda0003f05300 */
[----:B------:R-:W-:Y:S05]  /*0a10*/  @!P0 BRA `(.L_x_5) ;  /* 0x0000000000088947 */ /* 0x000fea0003800000 */
[----:B------:R0:W5:Y:S01]  /*0a20*/  LD.E R154, desc[UR36][R8.64] ;  /* 0x00000024089a7980 */ /* 0x000162000c101900 */
[----:B------:R-:W-:Y:S05]  /*0a30*/  BRA `(.L_x_6) ;  /* 0x0000000000247947 */ /* 0x000fea0003800000 */
.L_x_5:
[----:B------:R-:W-:Y:S02]  /*0a40*/  ULDC.64 UR4, c[0x0][0x588] ;  /* 0x0001620000047ab9 */ /* 0x000fe40000000a00 */
[----:B------:R-:W-:-:S04]  /*0a50*/  ISETP.NE.U32.AND P0, PT, RZ, UR4, PT ;  /* 0x00000004ff007c0c */ /* 0x000fc8000bf05070 */
[----:B------:R-:W-:-:S13]  /*0a60*/  ISETP.NE.AND.EX P0, PT, RZ, UR5, PT, P0 ;  /* 0x00000005ff007c0c */ /* 0x000fda000bf05300 */
[----:B------:R-:W-:Y:S05]  /*0a70*/  @!P0 BRA `(.L_x_7) ;  /* 0x00000000000c8947 */ /* 0x000fea0003800000 */
[----:B------:R-:W0:Y:S02]  /*0a80*/  LDC.64 R154, c[0x0][0x588] ;  /* 0x00016200ff9a7b82 */ /* 0x000e240000000a00 */
[----:B0-----:R1:W5:Y:S01]  /*0a90*/  LDG.E R154, desc[UR36][R154.64] ;  /* 0x000000249a9a7981 */ /* 0x001362000c1e1900 */
[----:B------:R-:W-:Y:S05]  /*0aa0*/  BRA `(.L_x_6) ;  /* 0x0000000000087947 */ /* 0x000fea0003800000 */
.L_x_7:
[----:B------:R-:W-:Y:S02]  /*0ab0*/  ULDC UR4, c[0x0][0x580] ;  /* 0x0001600000047ab9 */ /* 0x000fe40000000800 */
[----:B------:R-:W-:-:S07]  /*0ac0*/  IMAD.U32 R154, RZ, RZ, UR4 ;  /* 0x00000004ff9a7e24 */ /* 0x000fce000f8e00ff */
.L_x_6:
[----:B------:R-:W-:Y:S02]  /*0ad0*/  ULDC.64 UR4, c[0x0][0x5a0] ;  /* 0x0001680000047ab9 */ /* 0x000fe40000000a00 */
[----:B------:R-:W-:-:S04]  /*0ae0*/  ISETP.NE.U32.AND P0, PT, RZ, UR4, PT ;  /* 0x00000004ff007c0c */ /* 0x000fc8000bf05070 */
[----:B------:R-:W-:-:S13]  /*0af0*/  ISETP.NE.AND.EX P0, PT, RZ, UR5, PT, P0 ;  /* 0x00000005ff007c0c */ /* 0x000fda000bf05300 */
[----:B------:R-:W-:Y:S05]  /*0b00*/  @!P0 BRA `(.L_x_8) ;  /* 0x00000000001c8947 */ /* 0x000fea0003800000 */
[----:B0-----:R-:W0:Y:S02]  /*0b10*/  LDC.64 R8, c[0x0][0x5a0] ;  /* 0x00016800ff087b82 */ /* 0x001e240000000a00 */
[----:B0-----:R-:W2:Y:S02]  /*0b20*/  LDG.E.64 R8, desc[UR36][R8.64] ;  /* 0x0000002408087981 */ /* 0x001ea4000c1e1b00 */
[----:B--2---:R-:W-:-:S04]  /*0b30*/  ISETP.NE.U32.AND P0, PT, R8, RZ, PT ;  /* 0x000000ff0800720c */ /* 0x004fc80003f05070 */
[----:B------:R-:W-:-:S13]  /*0b40*/  ISETP.NE.AND.EX P0, PT, R9, RZ, PT, P0 ;  /* 0x000000ff0900720c */ /* 0x000fda0003f05300 */
[----:B------:R-:W-:Y:S05]  /*0b50*/  @!P0 BRA `(.L_x_8) ;  /* 0x0000000000088947 */ /* 0x000fea0003800000 */
[----:B-1----:R0:W5:Y:S01]  /*0b60*/  LD.E R155, desc[UR36][R8.64] ;  /* 0x00000024089b7980 */ /* 0x002162000c101900 */
[----:B------:R-:W-:Y:S05]  /*0b70*/  BRA `(.L_x_9) ;  /* 0x0000000000247947 */ /* 0x000fea0003800000 */
.L_x_8:
[----:B------:R-:W-:Y:S02]  /*0b80*/  ULDC.64 UR4, c[0x0][0x590] ;  /* 0x0001640000047ab9 */ /* 0x000fe40000000a00 */
[----:B------:R-:W-:-:S04]  /*0b90*/  ISETP.NE.U32.AND P0, PT, RZ, UR4, PT ;  /* 0x00000004ff007c0c */ /* 0x000fc8000bf05070 */
[----:B------:R-:W-:-:S13]  /*0ba0*/  ISETP.NE.AND.EX P0, PT, RZ, UR5, PT, P0 ;  /* 0x00000005ff007c0c */ /* 0x000fda000bf05300 */
[----:B------:R-:W-:Y:S05]  /*0bb0*/  @!P0 BRA `(.L_x_10) ;  /* 0x00000000000c8947 */ /* 0x000fea0003800000 */
[----:B0-----:R-:W1:Y:S02]  /*0bc0*/  LDC.64 R8, c[0x0][0x590] ;  /* 0x00016400ff087b82 */ /* 0x001e640000000a00 */
[----:B-1----:R1:W5:Y:S01]  /*0bd0*/  LDG.E R155, desc[UR36][R8.64] ;  /* 0x00000024089b7981 */ /* 0x002362000c1e1900 */
[----:B------:R-:W-:Y:S05]  /*0be0*/  BRA `(.L_x_9) ;  /* 0x0000000000087947 */ /* 0x000fea0003800000 */
.L_x_10:
[----:B------:R-:W-:Y:S02]  /*0bf0*/  ULDC UR4, c[0x0][0x584] ;  /* 0x0001610000047ab9 */ /* 0x000fe40000000800 */
[----:B-1----:R-:W-:-:S07]  /*0c00*/  IMAD.U32 R155, RZ, RZ, UR4 ;  /* 0x00000004ff9b7e24 */ /* 0x002fce000f8e00ff */
.L_x_9:
[----:B------:R-:W2:Y:S01]  /*0c10*/  LDC R2, c[0x0][0x65c] ;  /* 0x00019700ff027b82 */ /* 0x000ea20000000800 */
[----:B------:R-:W-:Y:S01]  /*0c20*/  ULDC UR6, c[0x0][0x28c] ;  /* 0x0000a30000067ab9 */ /* 0x000fe20000000800 */
[----:B------:R-:W-:Y:S01]  /*0c30*/  ISETP.NE.AND P0, PT, R10, 0x2, PT ;  /* 0x000000020a00780c */ /* 0x000fe20003f05270 */
[----:B------:R-:W-:Y:S01]  /*0c40*/  UIADD3 UR6, UR6, 0x1f, URZ ;  /* 0x0000001f06067890 */ /* 0x000fe2000fffe03f */
[----:B01----:R-:W-:Y:S01]  /*0c50*/  IMAD.U32 R8, RZ, RZ, UR12 ;  /* 0x0000000cff087e24 */ /* 0x003fe2000f8e00ff */
[----:B------:R-:W-:Y:S01]  /*0c60*/  UMOV UR39, URZ ;  /* 0x0000003f00277c82 */ /* 0x000fe20008000000 */
[----:B------:R-:W-:Y:S01]  /*0c70*/  IMAD.MOV.U32 R9, RZ, RZ, RZ ;  /* 0x000000ffff097224 */ /* 0x000fe200078e00ff */
[----:B------:R-:W-:Y:S01]  /*0c80*/  USHF.R.S32.HI UR7, URZ, 0x1f, UR6 ;  /* 0x0000001f3f077899 */ /* 0x000fe20008011406 */
[----:B------:R-:W-:Y:S01]  /*0c90*/  UMOV UR38, URZ ;  /* 0x0000003f00267c82 */ /* 0x000fe20008000000 */
[----:B------:R-:W-:Y:S02]  /*0ca0*/  ULDC.64 UR8, c[0x0][0x650] ;  /* 0x0001940000087ab9 */ /* 0x000fe40000000a00 */
[----:B------:R-:W-:-:S04]  /*0cb0*/  ULEA.HI UR7, UR7, UR6, URZ, 0x5 ;  /* 0x0000000607077291 */ /* 0x000fc8000f8f283f */
[----:B------:R-:W-:Y:S01]  /*0cc0*/  USHF.R.S32.HI UR40, URZ, 0x5, UR7 ;  /* 0x000000053f287899 */ /* 0x000fe20008011407 */
[----:B--2---:R-:W-:-:S13]  /*0cd0*/  ISETP.NE.AND P1, PT, R2, 0x1, PT ;  /* 0x000000010200780c */ /* 0x004fda0003f25270 */
[----:B------:R-:W0:Y:S01]  /*0ce0*/  @P1 LDC R19, c[0x0][0x10] ;  /* 0x00000400ff131b82 */ /* 0x000e220000000800 */
[----:B------:R-:W-:Y:S02]  /*0cf0*/  @P1 IMAD.MOV.U32 R7, RZ, RZ, RZ ;  /* 0x000000ffff071224 */ /* 0x000fe400078e00ff */
[----:B------:R-:W-:-:S05]  /*0d00*/  @P1 IMAD.MOV.U32 R17, RZ, RZ, RZ ;  /* 0x000000ffff111224 */ /* 0x000fca00078e00ff */
[----:B------:R-:W1:Y:S01]  /*0d10*/  @!P1 LDC R11, c[0x0][0xc] ;  /* 0x00000300ff0b9b82 */ /* 0x000e620000000800 */
[----:B------:R-:W-:Y:S01]  /*0d20*/  ULDC UR4, c[0x0][0xc] ;  /* 0x0000030000047ab9 */ /* 0x000fe20000000800 */
[----:B------:R-:W-:Y:S02]  /*0d30*/  ULDC UR5, c[0x0][0x10] ;  /* 0x0000040000057ab9 */ /* 0x000fe40000000800 */
[----:B------:R-:W-:-:S04]  /*0d40*/  UIMAD.WIDE.U32 UR4, UR4, UR5, URZ ;  /* 0x00000005040472a5 */ /* 0x000fc8000f8e003f */
[----:B------:R-:W2:Y:S01]  /*0d50*/  LDC R2, c[0x0][0x14] ;  /* 0x00000500ff027b82 */ /* 0x000ea20000000800 */
[----:B0-----:R-:W-:-:S04]  /*0d60*/  @P1 IMAD.WIDE.U32 R18, R19, UR12, R6 ;  /* 0x0000000c13121c25 */ /* 0x001fc8000f8e0006 */
[----:B------:R-:W-:Y:S02]  /*0d70*/  @P1 IMAD.IADD R17, R19, 0x1, R17 ;  /* 0x0000000113111824 */ /* 0x000fe400078e0211 */
[----:B-1----:R-:W-:-:S04]  /*0d80*/  @!P1 IMAD.WIDE.U32 R8, R6, R11, R8 ;  /* 0x0000000b06089225 */ /* 0x002fc800078e0008 */
[----:B------:R-:W-:Y:S02]  /*0d90*/  @!P1 IMAD.MOV.U32 R18, RZ, RZ, R8 ;  /* 0x000000ffff129224 */ /* 0x000fe400078e0008 */
[----:B------:R-:W-:Y:S02]  /*0da0*/  @!P1 IMAD.MOV.U32 R17, RZ, RZ, R9 ;  /* 0x000000ffff119224 */ /* 0x000fe400078e0009 */
[----:B--2---:R-:W-:-:S04]  /*0db0*/  IMAD.WIDE.U32 R12, R2, UR4, RZ ;  /* 0x00000004020c7c25 */ /* 0x004fc8000f8e00ff */
[----:B------:R-:W-:Y:S01]  /*0dc0*/  IMAD R23, R2, UR5, RZ ;  /* 0x0000000502177c24 */ /* 0x000fe2000f8e02ff */
[----:B------:R0:W-:Y:S03]  /*0dd0*/  STL.64 [R1], R12 ;  /* 0x0000000c01007387 */ /* 0x0001e60000100a00 */
[----:B------:R-:W-:Y:S01]  /*0de0*/  IMAD.IADD R23, R13, 0x1, R23 ;  /* 0x000000010d177824 */ /* 0x000fe200078e0217 */
[----:B------:R-:W-:Y:S06]  /*0df0*/  @P0 BRA `(.L_x_11) ;  /* 0x0000000000200947 */ /* 0x000fec0003800000 */
[----:B------:R-:W-:Y:S01]  /*0e00*/  UISETP.GE.U32.AND UP0, UPT, UR40, 0x5, UPT ;  /* 0x000000052800788c */ /* 0x000fe2000bf06070 */
[----:B------:R-:W-:Y:S01]  /*0e10*/  IADD3 R18, P0, R18, R12, RZ ;  /* 0x0000000c12127210 */ /* 0x000fe20007f1e0ff */
[----:B------:R-:W-:Y:S01]  /*0e20*/  UIMAD.WIDE.U32 UR4, UR40, -0x33333333, URZ ;  /* 0xcccccccd280478a5 */ /* 0x000fe2000f8e003f */
[----:B------:R-:W-:-:S03]  /*0e30*/  UMOV UR38, URZ ;  /* 0x0000003f00267c82 */ /* 0x000fc60008000000 */
[----:B------:R-:W-:Y:S01]  /*0e40*/  USHF.R.U32.HI UR4, URZ, 0x2, UR5 ;  /* 0x000000023f047899 */ /* 0x000fe20008011605 */
[----:B------:R-:W-:-:S03]  /*0e50*/  IMAD.X R17, R23, 0x1, R17, P0 ;  /* 0x0000000117117824 */ /* 0x000fc600000e0611 */
[----:B------:R-:W-:Y:S02]  /*0e60*/  UIMAD UR39, UR4, -0x5, UR40 ;  /* 0xfffffffb042778a4 */ /* 0x000fe4000f8e0228 */
[----:B------:R-:W-:-:S12]  /*0e70*/  @UP0 ULOP3.LUT UR38, UR4, 0x1, URZ, 0xc0, !UPT ;  /* 0x0000000104260892 */ /* 0x000fd8000f8ec03f */
.L_x_11:
[----:B------:R-:W-:Y:S01]  /*0e80*/  ISETP.GE.U32.AND P0, PT, R18, UR8, PT ;  /* 0x0000000812007c0c */ /* 0x000fe2000bf06070 */
[----:B------:R-:W-:Y:S01]  /*0e90*/  IMAD.MOV.U32 R19, RZ, RZ, -0x1 ;  /* 0xffffffffff137424 */ /* 0x000fe200078e00ff */
[----:B------:R-:W-:Y:S01]  /*0ea0*/  PRMT R8, RZ, 0x7610, R8 ;  /* 0x00007610ff087816 */ /* 0x000fe20000000008 */
[----:B------:R-:W-:Y:S01]  /*0eb0*/  IMAD.MOV.U32 R22, RZ, RZ, -0x1 ;  /* 0xffffffffff167424 */ /* 0x000fe200078e00ff */
[----:B------:R-:W-:Y:S01]  /*0ec0*/  ISETP.GE.U32.AND.EX P0, PT, R17, UR9, PT, P0 ;  /* 0x0000000911007c0c */ /* 0x000fe2000bf06100 */
[----:B------:R-:W-:-:S12]  /*0ed0*/  IMAD.MOV.U32 R2, RZ, RZ, -0x1 ;  /* 0xffffffffff027424 */ /* 0x000fd800078e00ff */
[----:B------:R-:W-:Y:S05]  /*0ee0*/  @P0 BRA `(.L_x_12) ;  /* 0x00000004002c0947 */ /* 0x000fea0003800000 */
[----:B------:R-:W1:Y:S01]  /*0ef0*/  LDC.64 R26, c[0x0][0x628] ;  /* 0x00018a00ff1a7b82 */ /* 0x000e620000000a00 */
[----:B------:R-:W-:Y:S02]  /*0f00*/  IMAD.MOV.U32 R8, RZ, RZ, R18 ;  /* 0x000000ffff087224 */ /* 0x000fe400078e0012 */
[----:B------:R-:W-:-:S05]  /*0f10*/  IMAD.MOV.U32 R9, RZ, RZ, R17 ;  /* 0x000000ffff097224 */ /* 0x000fca00078e0011 */
[----:B------:R-:W2:Y:S08]  /*0f20*/  LDC R2, c[0x0][0x630] ;  /* 0x00018c00ff027b82 */ /* 0x000eb00000000800 */
[----:B------:R-:W3:Y:S01]  /*0f30*/  LDC.64 R28, c[0x0][0x620] ;  /* 0x00018800ff1c7b82 */ /* 0x000ee20000000a00 */
[----:B-1----:R-:W-:-:S04]  /*0f40*/  ISETP.NE.U32.AND P0, PT, R26, RZ, PT ;  /* 0x000000ff1a00720c */ /* 0x002fc80003f05070 */
[----:B------:R-:W-:-:S13]  /*0f50*/  ISETP.NE.AND.EX P0, PT, R27, RZ, PT, P0 ;  /* 0x000000ff1b00720c */ /* 0x000fda0003f05300 */
[----:B--23--:R-:W-:Y:S05]  /*0f60*/  @!P0 BRA `(.L_x_13) ;  /* 0x0000000000288947 */ /* 0x00cfea0003800000 */
[----:B0-----:R-:W0:Y:S02]  /*0f70*/  LDC R13, c[0x0][0x634] ;  /* 0x00018d00ff0d7b82 */ /* 0x001e240000000800 */
[----:B0-----:R-:W-:-:S05]  /*0f80*/  IADD3 R13, P0, R18, R13, RZ ;  /* 0x0000000d120d7210 */ /* 0x001fca0007f1e0ff */
[----:B------:R-:W-:-:S04]  /*0f90*/  IMAD.X R15, RZ, RZ, R17, P0 ;  /* 0x000000ffff0f7224 */ /* 0x000fc800000e0611 */
[----:B------:R-:W-:-:S04]  /*0fa0*/  IMAD.WIDE.U32 R8, R15, R26, RZ ;  /* 0x0000001a0f087225 */ /* 0x000fc800078e00ff */
[----:B------:R-:W-:-:S04]  /*0fb0*/  IMAD.WIDE.U32 R10, P0, R13, R27, R8 ;  /* 0x0000001b0d0a7225 */ /* 0x000fc80007800008 */
[----:B------:R-:W-:-:S04]  /*0fc0*/  IMAD.WIDE.U32 R8, R13, R26, RZ ;  /* 0x0000001a0d087225 */ /* 0x000fc800078e00ff */
[----:B------:R-:W-:Y:S01]  /*0fd0*/  IMAD.X R13, RZ, RZ, RZ, P0 ;  /* 0x000000ffff0d7224 */ /* 0x000fe200000e06ff */
[----:B------:R-:W-:Y:S01]  /*0fe0*/  IADD3 RZ, P0, R9, R10, RZ ;  /* 0x0000000a09ff7210 */ /* 0x000fe20007f1e0ff */
[----:B------:R-:W-:-:S04]  /*0ff0*/  IMAD.MOV.U32 R12, RZ, RZ, R11 ;  /* 0x000000ffff0c7224 */ /* 0x000fc800078e000b */
[----:B------:R-:W-:-:S08]  /*1000*/  IMAD.WIDE.U32.X R8, R15, R27, R12, P0 ;  /* 0x0000001b0f087225 */ /* 0x000fd000000e040c */
.L_x_13:
[----:B------:R-:W1:Y:S01]  /*1010*/  LDC.64 R32, c[0x0][0x640] ;  /* 0x00019000ff207b82 */ /* 0x000e620000000a00 */
[-C--:B------:R-:W-:Y:S01]  /*1020*/  SHF.R.U64 R30, R8, R2.reuse, R9 ;  /* 0x00000002081e7219 */ /* 0x080fe20000001209 */
[----:B------:R-:W-:Y:S01]  /*1030*/  IMAD.MOV.U32 R19, RZ, RZ, R17 ;  /* 0x000000ffff137224 */ /* 0x000fe200078e0011 */
[----:B------:R-:W-:Y:S01]  /*1040*/  SHF.R.U32.HI R2, RZ, R2, R9 ;  /* 0x00000002ff027219 */ /* 0x000fe20000011609 */
[----:B------:R-:W-:Y:S01]  /*1050*/  IMAD.MOV.U32 R26, RZ, RZ, 0x1 ;  /* 0x00000001ff1a7424 */ /* 0x000fe200078e00ff */
[----:B------:R-:W-:-:S03]  /*1060*/  IADD3 R11, P0, RZ, -R30, RZ ;  /* 0x8000001eff0b7210 */ /* 0x000fc60007f1e0ff */
[----:B------:R-:W2:Y:S02]  /*1070*/  LDC R10, c[0x0][0x618] ;  /* 0x00018600ff0a7b82 */ /* 0x000ea40000000800 */
[----:B------:R-:W-:-:S04]  /*1080*/  IMAD.X R9, RZ, RZ, ~R2, P0 ;  /* 0x000000ffff097224 */ /* 0x000fc800000e0e02 */
[-C--:B------:R-:W-:Y:S02]  /*1090*/  IMAD R2, R9, R28.reuse, RZ ;  /* 0x0000001c09027224 */ /* 0x080fe400078e02ff */
[----:B0-----:R-:W0:Y:S01]  /*10a0*/  LDC R13, c[0x0][0x608] ;  /* 0x00018200ff0d7b82 */ /* 0x001e220000000800 */
[----:B------:R-:W-:-:S04]  /*10b0*/  IMAD.WIDE.U32 R8, R11, R28, R18 ;  /* 0x0000001c0b087225 */ /* 0x000fc800078e0012 */
[----:B------:R-:W-:Y:S02]  /*10c0*/  IMAD R11, R11, R29, R2 ;  /* 0x0000001d0b0b7224 */ /* 0x000fe400078e0202 */
[----:B------:R-:W-:Y:S01]  /*10d0*/  IMAD.MOV.U32 R2, RZ, RZ, -0x1 ;  /* 0xffffffffff027424 */ /* 0x000fe200078e00ff */
[----:B------:R-:W3:Y:S01]  /*10e0*/  LDC R31, c[0x0][0x658] ;  /* 0x00019600ff1f7b82 */ /* 0x000ee20000000800 */
[----:B------:R-:W-:Y:S01]  /*10f0*/  IMAD.IADD R9, R9, 0x1, R11 ;  /* 0x0000000109097824 */ /* 0x000fe200078e020b */
[----:B-1----:R-:W-:-:S04]  /*1100*/  ISETP.NE.U32.AND P0, PT, R32, RZ, PT ;  /* 0x000000ff2000720c */ /* 0x002fc80003f05070 */
[----:B------:R-:W-:Y:S02]  /*1110*/  ISETP.NE.AND.EX P0, PT, R33, RZ, PT, P0 ;  /* 0x000000ff2100720c */ /* 0x000fe40003f05300 */
[----:B------:R-:W1:Y:S01]  /*1120*/  LDC R29, c[0x0][0x600] ;  /* 0x00018000ff1d7b82 */ /* 0x000e620000000800 */
[-CC-:B--2---:R-:W-:Y:S02]  /*1130*/  SHF.R.U64 R27, R8, R10.reuse, R9.reuse ;  /* 0x0000000a081b7219 */ /* 0x184fe40000001209 */
[----:B------:R-:W-:-:S05]  /*1140*/  SHF.R.U32.HI R8, RZ, R10, R9 ;  /* 0x0000000aff087219 */ /* 0x000fca0000011609 */
[----:B------:R-:W2:Y:S01]  /*1150*/  LDC R22, c[0x0][0x648] ;  /* 0x00019200ff167b82 */ /* 0x000ea20000000800 */
[-CC-:B0-----:R-:W-:Y:S02]  /*1160*/  SHF.R.U64 R34, R27, R13.reuse, R8.reuse ;  /* 0x0000000d1b227219 */ /* 0x181fe40000001208 */
[----:B------:R-:W-:-:S05]  /*1170*/  SHF.R.U32.HI R8, RZ, R13, R8 ;  /* 0x0000000dff087219 */ /* 0x000fca0000011608 */
[----:B------:R-:W0:Y:S01]  /*1180*/  LDC R24, c[0x0][0x638] ;  /* 0x00018e00ff187b82 */ /* 0x000e220000000800 */
[-CC-:B---3--:R-:W-:Y:S02]  /*1190*/  SHF.R.U64 R36, R34, R31.reuse, R8.reuse ;  /* 0x0000001f22247219 */ /* 0x188fe40000001208 */
[-C--:B------:R-:W-:Y:S02]  /*11a0*/  SHF.L.U32 R2, R2, R31.reuse, RZ ;  /* 0x0000001f02027219 */ /* 0x080fe400000006ff */
[----:B------:R-:W-:Y:S01]  /*11b0*/  SHF.R.U32.HI R9, RZ, R31, R8 ;  /* 0x0000001fff097219 */ /* 0x000fe20000011608 */
[----:B------:R-:W-:Y:S01]  /*11c0*/  IMAD.MOV.U32 R8, RZ, RZ, R36 ;  /* 0x000000ffff087224 */ /* 0x000fe200078e0024 */
[----:B------:R-:W-:Y:S01]  /*11d0*/  LOP3.LUT R15, RZ, R2, RZ, 0x33, !PT ;  /* 0x00000002ff0f7212 */ /* 0x000fe200078e33ff */
[----:B------:R-:W3:Y:S01]  /*11e0*/  LDC R28, c[0x0][0x610] ;  /* 0x00018400ff1c7b82 */ /* 0x000ee20000000800 */
[----:B------:R-:W-:Y:S05]  /*11f0*/  @!P0 BRA `(.L_x_14) ;  /* 0x0000000000288947 */ /* 0x000fea0003800000 */
[----:B------:R-:W4:Y:S02]  /*1200*/  LDC R13, c[0x0][0x64c] ;  /* 0x00019300ff0d7b82 */ /* 0x000f240000000800 */
[----:B----4-:R-:W-:-:S05]  /*1210*/  IADD3 R13, P0, R36, R13, RZ ;  /* 0x0000000d240d7210 */ /* 0x010fca0007f1e0ff */
        /* <DEDUP_REMOVED lines=8> */
.L_x_14:
[----:B--2---:R-:W-:Y:S01]  /*12a0*/  SHF.R.U64 R7, R8, R22, R9 ;  /* 0x0000001608077219 */ /* 0x004fe20000001209 */
[----:B-1----:R-:W-:Y:S01]  /*12b0*/  VIADD R8, R29, 0xffffffff ;  /* 0xffffffff1d087836 */ /* 0x002fe20000000000 */
[----:B------:R-:W-:Y:S01]  /*12c0*/  SHF.L.U32 R2, R26, R31, RZ ;  /* 0x0000001f1a027219 */ /* 0x000fe200000006ff */
[----:B------:R-:W-:Y:S01]  /*12d0*/  @P1 IMAD R21, R25, R20, R6 ;  /* 0x0000001419151224 */ /* 0x000fe200078e0206 */
[----:B------:R-:W-:Y:S01]  /*12e0*/  LOP3.LUT R15, R34, R15, RZ, 0xc0, !PT ;  /* 0x0000000f220f7212 */ /* 0x000fe200078ec0ff */
[----:B------:R-:W-:Y:S01]  /*12f0*/  IMAD.MOV R9, RZ, RZ, -R7 ;  /* 0x000000ffff097224 */ /* 0x000fe200078e0a07 */
[----:B------:R-:W-:-:S03]  /*1300*/  LOP3.LUT R8, R27, R8, RZ, 0xc0, !PT ;  /* 0x000000081b087212 */ /* 0x000fc600078ec0ff */
[----:B------:R-:W-:Y:S02]  /*1310*/  IMAD R6, R2, R7, R15 ;  /* 0x0000000702067224 */ /* 0x000fe400078e020f */
[----:B0-----:R-:W-:Y:S02]  /*1320*/  IMAD R2, R9, R24, R36 ;  /* 0x0000001809027224 */ /* 0x001fe400078e0224 */
[----:B---3--:R-:W-:Y:S02]  /*1330*/  IMAD R19, R6, R28, R21 ;  /* 0x0000001c06137224 */ /* 0x008fe400078e0215 */
[----:B------:R-:W-:Y:S02]  /*1340*/  IMAD R2, R2, R29, R8 ;  /* 0x0000001d02027224 */ /* 0x000fe400078e0208 */
[----:B------:R-:W-:-:S03]  /*1350*/  IMAD.MOV.U32 R6, RZ, RZ, 0x1 ;  /* 0x00000001ff067424 */ /* 0x000fc600078e00ff */
[----:B------:R-:W-:Y:S02]  /*1360*/  SEL R22, R2, R19, !P1 ;  /* 0x0000001302167207 */ /* 0x000fe40004800000 */
[----:B------:R-:W-:Y:S01]  /*1370*/  SEL R19, R19, R2, !P1 ;  /* 0x0000000213137207 */ /* 0x000fe20004800000 */
[----:B------:R-:W-:Y:S01]  /*1380*/  IMAD.MOV.U32 R2, RZ, RZ, R30 ;  /* 0x000000ffff027224 */ /* 0x000fe200078e001e */
[----:B------:R-:W-:-:S07]  /*1390*/  PRMT R8, R6, 0x7610, R8 ;  /* 0x0000761006087816 */ /* 0x000fce0000000008 */
.L_x_12:
[----:B------:R-:W-:Y:S05]  /*13a0*/  @!P2 BRA `(.L_x_15) ;  /* 0x00000000000ca947 */ /* 0x000fea0003800000 */
[----:B------:R-:W-:Y:S01]  /*13b0*/  UCGABAR_WAIT ;  /* 0x0000000000007dc7 */ /* 0x000fe20008000000 */
[----:B------:R-:W-:Y:S01]  /*13c0*/  CCTL.IVALL ;  /* 0x00000000ff00798f */ /* 0x000fe20002000000 */
[----:B------:R-:W-:Y:S05]  /*13d0*/  BRA `(.L_x_16) ;  /* 0x0000000000047947 */ /* 0x000fea0003800000 */
.L_x_15:
[----:B------:R-:W-:Y:S06]  /*13e0*/  BAR.SYNC.DEFER_BLOCKING 0x0 ;  /* 0x0000000000007b1d */ /* 0x000fec0000010000 */
.L_x_16:
[----:B------:R-:W-:Y:S05]  /*13f0*/  @!P4 BRA `(.L_x_17) ;  /* 0x0000008c00fcc947 */ /* 0x000fea0003800000 */
[----:B------:R-:W-:-:S13]  /*1400*/  ISETP.GT.U32.AND P0, PT, R35, 0x1, PT ;  /* 0x000000012300780c */ /* 0x000fda0003f04070 */
[----:B------:R-:W-:Y:S05]  /*1410*/  @P0 EXIT ;  /* 0x000000000000094d */ /* 0x000fea0003800000 */
.L_x_18:
[----:B------:R-:W-:-:S08]  /*1420*/  NOP ;  /* 0x0000000000007918 */ /* 0x000fd00000000000 */
[----:B------:R-:W1:Y:S02]  /*1430*/  USETMAXREG.TRY_ALLOC.CTAPOOL UP0, 0xe8 ;  /* 0x000000e8000079c8 */ /* 0x000e640008000600 */
[----:B-1----:R-:W-:-:S13]  /*1440*/  PLOP3.LUT P0, PT, PT, PT, UP0, 0x80, 0x0 ;  /* 0x000000000000781c */ /* 0x002fda0003f0f008 */
[----:B------:R-:W-:Y:S05]  /*1450*/  @!P0 BRA `(.L_x_18) ;  /* 0xfffffffc00f08947 */ /* 0x000fea000383ffff */
[----:B------:R-:W-:-:S13]  /*1460*/  LOP3.LUT P0, RZ, R8, 0xff, RZ, 0xc0, !PT ;  /* 0x000000ff08ff7812 */ /* 0x000fda000780c0ff */
[----:B------:R-:W-:Y:S05]  /*1470*/  @!P0 EXIT ;  /* 0x000000000000894d */ /* 0x000fea0003800000 */
[----:B------:R-:W1:Y:S01]  /*1480*/  S2UR UR4, SR_CgaCtaId ;  /* 0x00000000000479c3 */ /* 0x000e620000008800 */
[----:B------:R-:W-:Y:S01]  /*1490*/  VIADD R14, R14, 0xffffffff ;  /* 0xffffffff0e0e7836 */ /* 0x000fe20000000000 */
[CC--:B------:R-:W-:Y:S01]  /*14a0*/  LEA.HI R4, R0.reuse, R3.reuse, RZ, 0x2 ;  /* 0x0000000300047211 */ /* 0x0c0fe200078f10ff */
[----:B------:R-:W-:Y:S01]  /*14b0*/  UMOV UR41, 0x400 ;  /* 0x0000040000297882 */ /* 0x000fe20000000000 */
[----:B------:R-:W-:Y:S01]  /*14c0*/  LEA.HI R0, R0, R3, RZ, 0x5 ;  /* 0x0000000300007211 */ /* 0x000fe200078f28ff */
[----:B------:R-:W-:Y:S01]  /*14d0*/  UISETP.LT.AND UP0, UPT, UR40, 0x1, UPT ;  /* 0x000000012800788c */ /* 0x000fe2000bf01270 */
[----:B------:R-:W-:Y:S01]  /*14e0*/  R2UR UR42, R14 ;  /* 0x000000000e2a72ca */ /* 0x000fe200000e0000 */
[----:B------:R-:W-:Y:S01]  /*14f0*/  USHF.L.U32 UR44, UR40, 0x1, URZ ;  /* 0x00000001282c7899 */ /* 0x000fe2000800063f */
[--C-:B------:R-:W-:Y:S01]  /*1500*/  SHF.R.S32.HI R156, RZ, 0x2, R4.reuse ;  /* 0x00000002ff9c7819 */ /* 0x100fe20000011404 */
[----:B------:R-:W-:Y:S01]  /*1510*/  USEL UR43, UR40, 0x1, UP0 ;  /* 0x00000001282b7887 */ /* 0x000fe20008000000 */
[----:B------:R-:W-:-:S02]  /*1520*/  SHF.R.S32.HI R5, RZ, 0x1f, R4 ;  /* 0x0000001fff057819 */ /* 0x000fc40000011404 */
[----:B------:R-:W-:Y:S01]  /*1530*/  LOP3.LUT R158, R4, 0xfffffffc, RZ, 0xc0, !PT ;  /* 0xfffffffc049e7812 */ /* 0x000fe200078ec0ff */
[----:B------:R-:W-:Y:S01]  /*1540*/  UIADD3 UR43, -UR43, UR40, URZ ;  /* 0x000000282b2b7290 */ /* 0x000fe2000fffe13f */
[----:B------:R-:W-:Y:S02]  /*1550*/  LEA.HI R5, R5, R156, RZ, 0x3 ;  /* 0x0000009c05057211 */ /* 0x000fe400078f18ff */
[----:B------:R-:W-:Y:S01]  /*1560*/  ISETP.NE.AND P0, PT, R14, RZ, PT ;  /* 0x000000ff0e00720c */ /* 0x000fe20003f05270 */
[----:B------:R-:W-:Y:S01]  /*1570*/  IMAD.IADD R158, R3, 0x1, -R158 ;  /* 0x00000001039e7824 */ /* 0x000fe200078e0a9e */
[----:B------:R-:W-:Y:S01]  /*1580*/  LOP3.LUT R5, R5, 0xfffffff8, RZ, 0xc0, !PT ;  /* 0xfffffff805057812 */ /* 0x000fe200078ec0ff */
[----:B------:R-:W-:Y:S01]  /*1590*/  USHF.L.U32 UR42, UR42, 0x3, URZ ;  /* 0x000000032a2a7899 */ /* 0x000fe2000800063f */
[----:B------:R-:W-:Y:S02]  /*15a0*/  LOP3.LUT R174, R16, 0x1, RZ, 0xfc, !PT ;  /* 0x0000000110ae7812 */ /* 0x000fe400078efcff */
[----:B------:R-:W-:Y:S01]  /*15b0*/  SEL R175, RZ, 0x1, P0 ;  /* 0x00000001ffaf7807 */ /* 0x000fe20000000000 */
[----:B------:R-:W-:Y:S01]  /*15c0*/  IMAD.IADD R156, R156, 0x1, -R5 ;  /* 0x000000019c9c7824 */ /* 0x000fe200078e0a05 */
[----:B-1----:R-:W-:Y:S01]  /*15d0*/  ULEA UR41, UR4, UR41, 0x18 ;  /* 0x0000002904297291 */ /* 0x002fe2000f8ec03f */
[----:B------:R-:W-:Y:S01]  /*15e0*/  SHF.R.S32.HI R5, RZ, 0x5, R0 ;  /* 0x00000005ff057819 */ /* 0x000fe20000011400 */
[----:B------:R-:W-:Y:S01]  /*15f0*/  IMAD.U32 R160, RZ, RZ, UR42 ;  /* 0x0000002affa07e24 */ /* 0x000fe2000f8e00ff */
[----:B------:R-:W-:Y:S01]  /*1600*/  ULDC UR4, c[0x0][0x284] ;  /* 0x0000a10000047ab9 */ /* 0x000fe20000000800 */
[----:B------:R-:W-:Y:S01]  /*1610*/  UIADD3 UR45, UR41, 0x60, URZ ;  /* 0x00000060292d7890 */ /* 0x000fe2000fffe03f */
[--C-:B------:R-:W-:Y:S01]  /*1620*/  SHF.R.S32.HI R157, RZ, 0x1f, R156.reuse ;  /* 0x0000001fff9d7819 */ /* 0x100fe2000001149c */
[----:B------:R-:W-:Y:S01]  /*1630*/  IMAD R163, R5, -0x10, -R156 ;  /* 0xfffffff005a37824 */ /* 0x000fe200078e0a9c */
[----:B------:R-:W-:-:S02]  /*1640*/  LOP3.LUT R162, R160, 0x8, RZ, 0xc0, !PT ;  /* 0x00000008a0a27812 */ /* 0x000fc400078ec0ff */
[----:B------:R-:W-:Y:S01]  /*1650*/  LOP3.LUT R160, R160, 0x8, RZ, 0xc, !PT ;  /* 0x00000008a0a07812 */ /* 0x000fe200078e0cff */
[----:B------:R-:W-:Y:S01]  /*1660*/  IMAD.U32 R159, RZ, RZ, UR45 ;  /* 0x0000002dff9f7e24 */ /* 0x000fe2000f8e00ff */
[----:B------:R-:W-:Y:S01]  /*1670*/  LOP3.LUT R162, R162, 0x18, RZ, 0x3c, !PT ;  /* 0x00000018a2a27812 */ /* 0x000fe200078e3cff */
[----:B------:R-:W-:-:S04]  /*1680*/  IMAD.WIDE R156, R5, 0x10, R156 ;  /* 0x00000010059c7825 */ /* 0x000fc800078e029c */
[----:B------:R-:W-:Y:S02]  /*1690*/  VIADD R161, R159, UR42 ;  /* 0x0000002a9fa17c36 */ /* 0x000fe40008000000 */
[----:B------:R-:W-:-:S07]  /*16a0*/  VIADD R163, R163, UR4 ;  /* 0x00000004a3a37c36 */ /* 0x000fce0008000000 */
.L_x_294:
[----:B------:R-:W-:Y:S01]  /*16b0*/  SHF.L.U32 R0, R175, 0x1f, RZ ;  /* 0x0000001faf007819 */ /* 0x000fe200000006ff */
[----:B------:R-:W-:Y:S02]  /*16c0*/  ULDC UR4, c[0x0][0x28c] ;  /* 0x0000a30000047ab9 */ /* 0x000fe40000000800 */
[----:B------:R-:W-:Y:S01]  /*16d0*/  ISETP.LT.AND P1, PT, RZ, UR4, PT ;  /* 0x00000004ff007c0c */ /* 0x000fe2000bf21270 */
[----:B------:R-:W1:Y:S02]  /*16e0*/  SYNCS.PHASECHK.TRANS64.TRYWAIT P0, [R159+UR42], R0 ;  /* 0x000000009f0075a7 */ /* 0x000e64000800016a */
[----:B-1-34-:R-:W-:Y:S10]  /*16f0*/  @!P0 BRA `(.L_x_19) ;  /* 0x0000009c00788947 */ /* 0x01aff40003800000 */
.L_x_317:
[----:B------:R-:W-:Y:S05]  /*1700*/  @P1 BRA `(.L_x_20) ;  /* 0x0000000000401947 */ /* 0x000fea0003800000 */
[----:B-1----:R-:W-:Y:S01]  /*1710*/  MOV R0, 0x0 ;  /* 0x0000000000007802 */ /* 0x002fe20000000f00 */
[----:B------:R-:W-:Y:S01]  /*1720*/  ULDC.64 UR4, c[0x4][0x68] ;  /* 0x01001a0000047ab9 */ /* 0x000fe20000000a00 */
[----:B------:R-:W-:Y:S01]  /*1730*/  ULDC.64 UR6, c[0x4][0x8] ;  /* 0x0100020000067ab9 */ /* 0x000fe20000000a00 */
[----:B------:R-:W-:Y:S01]  /*1740*/  IMAD.U32 R4, RZ, RZ, UR4 ;  /* 0x00000004ff047e24 */ /* 0x000fe2000f8e00ff */
[----:B------:R1:W2:Y:S01]  /*1750*/  LDC.64 R14, c[0x4][R0] ;  /* 0x01000000000e7b82 */ /* 0x0002a20000000a00 */
[----:B------:R-:W-:Y:S01]  /*1760*/  IMAD.U32 R5, RZ, RZ, UR5 ;  /* 0x00000005ff057e24 */ /* 0x000fe2000f8e00ff */
[----:B------:R-:W-:Y:S01]  /*1770*/  ULDC.64 UR4, c[0x4][0x70] ;  /* 0x01001c0000047ab9 */ /* 0x000fe20000000a00 */
[----:B------:R-:W-:Y:S02]  /*1780*/  IMAD.U32 R10, RZ, RZ, UR6 ;  /* 0x00000006ff0a7e24 */ /* 0x000fe4000f8e00ff */
[----:B------:R-:W-:Y:S02]  /*1790*/  IMAD.U32 R6, RZ, RZ, UR4 ;  /* 0x00000004ff067e24 */ /* 0x000fe4000f8e00ff */
[----:B------:R-:W-:-:S02]  /*17a0*/  IMAD.U32 R7, RZ, RZ, UR5 ;  /* 0x00000005ff077e24 */ /* 0x000fc4000f8e00ff */
[----:B------:R-:W-:Y:S02]  /*17b0*/  IMAD.U32 R11, RZ, RZ, UR7 ;  /* 0x00000007ff0b7e24 */ /* 0x000fe4000f8e00ff */
[----:B------:R-:W-:Y:S02]  /*17c0*/  IMAD.MOV.U32 R8, RZ, RZ, 0x1e1 ;  /* 0x000001e1ff087424 */ /* 0x000fe400078e00ff */
[----:B0-----:R-:W-:Y:S02]  /*17d0*/  IMAD.MOV.U32 R12, RZ, RZ, 0x1 ;  /* 0x00000001ff0c7424 */ /* 0x001fe400078e00ff */
[----:B-1----:R-:W-:-:S07]  /*17e0*/  IMAD.MOV.U32 R13, RZ, RZ, RZ ;  /* 0x000000ffff0d7224 */ /* 0x002fce00078e00ff */
[----:B------:R-:W-:-:S07]  /*17f0*/  LEPC R20, `(.L_x_20) ;  /* 0x000000001014794e */ /* 0x000fce0000000000 */
[----:B--2--5:R-:W-:Y:S05]  /*1800*/  CALL.ABS.NOINC R14 ;  /* 0x000000000e007343 */ /* 0x024fea0003c00000 */
.L_x_20:
[----:B------:R-:W-:-:S13]  /*1810*/  ISETP.NE.AND P0, PT, R174, 0x3, PT ;  /* 0x00000003ae00780c */ /* 0x000fda0003f05270 */
[----:B------:R-:W-:Y:S05]  /*1820*/  @!P0 BRA `(.L_x_21) ;  /* 0x0000000000048947 */ /* 0x000fea0003800000 */
[----:B------:R-:W-:Y:S01]  /*1830*/  BPT.TRAP 0x1 ;  /* 0x000000040000795c */ /* 0x000fe20000300000 */
.L_x_21:
[----:B------:R-:W-:Y:S02]  /*1840*/  IMAD.U32 R3, RZ, RZ, UR39 ;  /* 0x00000027ff037e24 */ /* 0x000fe4000f8e00ff */
[----:B-1----:R-:W-:-:S03]  /*1850*/  IMAD.U32 R0, RZ, RZ, UR38 ;  /* 0x00000026ff007e24 */ /* 0x002fc6000f8e00ff */
[----:B------:R-:W-:Y:S02]  /*1860*/  LEA R3, R3, UR41, 0x3 ;  /* 0x0000002903037c11 */ /* 0x000fe4000f8e18ff */
[----:B------:R-:W-:-:S04]  /*1870*/  SHF.L.U32 R0, R0, 0x1f, RZ ;  /* 0x0000001f00007819 */ /* 0x000fc800000006ff */
[----:B------:R1:W2:Y:S01]  /*1880*/  SYNCS.PHASECHK.TRANS64.TRYWAIT P1, [R3+URZ], R0 ;  /* 0x00000000030075a7 */ /* 0x0002a2000802017f */
[----:B------:R-:W-:Y:S05]  /*1890*/  @!P0 BRA `(.L_x_22) ;  /* 0x0000000000048947 */ /* 0x000fea0003800000 */
[----:B------:R-:W-:Y:S01]  /*18a0*/  BPT.TRAP 0x1 ;  /* 0x000000040000795c */ /* 0x000fe20000300000 */
.L_x_22:
[----:B------:R-:W-:-:S05]  /*18b0*/  IMAD.U32 R4, RZ, RZ, UR43 ;  /* 0x0000002bff047e24 */ /* 0x000fca000f8e00ff */
[----:B------:R-:W-:Y:S01]  /*18c0*/  ISETP.GE.AND P2, PT, R4, 0x1, PT ;  /* 0x000000010400780c */ /* 0x000fe20003f46270 */
[----:B--2---:R-:W-:-:S12]  /*18d0*/  @P1 BRA `(.L_x_23) ;  /* 0x0000000000081947 */ /* 0x004fd80003800000 */
[----:B------:R-:W2:Y:S02]  /*18e0*/  SYNCS.PHASECHK.TRANS64.TRYWAIT P1, [R3+URZ], R0 ;  /* 0x00000000030075a7 */ /* 0x000ea4000802017f */
[----:B--2---:R-:W-:Y:S05]  /*18f0*/  @!P1 BRA `(.L_x_24) ;  /* 0x0000009c000c9947 */ /* 0x004fea0003800000 */
.L_x_23:
[----:B------:R-:W-:Y:S05]  /*1900*/  WARPSYNC.ALL ;  /* 0x0000000000007948 */ /* 0x000fea0003800000 */
[----:B------:R-:W-:Y:S01]  /*1910*/  UIADD3 UR4, UR41, 0x180, URZ ;  /* 0x0000018029047890 */ /* 0x000fe2000fffe03f */
[----:B------:R-:W-:Y:S01]  /*1920*/  WARPGROUP.ARRIVE ;  /* 0x00000000000079c5 */ /* 0x000fe20000000000 */
[----:B------:R-:W-:Y:S02]  /*1930*/  UIADD3 UR5, UR41, 0x5180, URZ ;  /* 0x0000518029057890 */ /* 0x000fe4000fffe03f */
[----:B------:R-:W-:Y:S02]  /*1940*/  USHF.R.U32.HI UR4, URZ, 0x4, UR4 ;  /* 0x000000043f047899 */ /* 0x000fe40008011604 */
[----:B------:R-:W-:-:S02]  /*1950*/  USHF.R.U32.HI UR5, URZ, 0x4, UR5 ;  /* 0x000000043f057899 */ /* 0x000fc40008011605 */
[----:B------:R-:W-:Y:S02]  /*1960*/  ULOP3.LUT UR4, UR4, 0x3fff, URZ, 0xc0, !UPT ;  /* 0x00003fff04047892 */ /* 0x000fe4000f8ec03f */
[----:B------:R-:W-:Y:S02]  /*1970*/  ULOP3.LUT UR5, UR5, 0x3fff, URZ, 0xc0, !UPT ;  /* 0x00003fff05057892 */ /* 0x000fe4000f8ec03f */
[----:B------:R-:W-:Y:S02]  /*1980*/  ULOP3.LUT UR10, UR4, 0x10000, URZ, 0xfc, !UPT ;  /* 0x00010000040a7892 */ /* 0x000fe4000f8efc3f */
[----:B------:R-:W-:Y:S02]  /*1990*/  ULOP3.LUT UR9, UR5, 0x10000, URZ, 0xfc, !UPT ;  /* 0x0001000005097892 */ /* 0x000fe4000f8efc3f */
[----:B------:R-:W-:Y:S02]  /*19a0*/  ULEA UR4, UR39, UR10, 0x8 ;  /* 0x0000000a27047291 */ /* 0x000fe4000f8e403f */
[----:B------:R-:W-:Y:S01]  /*19b0*/  ULEA UR6, UR39, UR9, 0xa ;  /* 0x0000000927067291 */ /* 0x000fe2000f8e503f */
[----:B------:R-:W-:Y:S01]  /*19c0*/  UMOV UR5, 0x80000020 ;  /* 0x8000002000057882 */ /* 0x000fe20000000000 */
[----:B------:R-:W-:-:S07]  /*19d0*/  UMOV UR7, 0x80000020 ;  /* 0x8000002000077882 */ /* 0x000fce0000000000 */
[----:B------:R-:W-:Y:S01]  /*19e0*/  HGMMA.64x256x16.F32.BF16 R24, gdesc[UR4], RZ, !UPT, gsb0 ;  /* 0x03e00000041879f0 */ /* 0x000fe2000c0018ff */
[----:B------:R-:W-:Y:S02]  /*19f0*/  UIADD3 UR4, UR4, 0x2, URZ ;  /* 0x0000000204047890 */ /* 0x000fe4000fffe03f */
[----:B------:R-:W-:Y:S01]  /*1a00*/  UIADD3 UR6, UR6, 0x2, URZ ;  /* 0x0000000206067890 */ /* 0x000fe2000fffe03f */
[----:B------:R-:W-:Y:S01]  /*1a10*/  UMOV UR5, 0x80000020 ;  /* 0x8000002000057882 */ /* 0x000fe20000000000 */
[----:B------:R-:W-:Y:S01]  /*1a20*/  UMOV UR7, 0x80000020 ;  /* 0x8000002000077882 */ /* 0x000fe20000000000 */
[----:B------:R-:W-:Y:S02]  /*1a30*/  WARPGROUP.DEPBAR.LE gsb0, 0x0 ;  /* 0x00008000000079c5 */ /* 0x000fe40000010000 */
[----:B------:R-:W-:-:S15]  /*1a40*/  WARPGROUP.ARRIVE ;  /* 0x00000000000079c5 */ /* 0x000fde0000000000 */
[----:B------:R-:W-:-:S05]  /*1a50*/  NOP ;  /* 0x0000000000007918 */ /* 0x000fca0000000000 */
[----:B------:R-:W-:Y:S03]  /*1a60*/  HGMMA.64x256x16.F32.BF16 R24, gdesc[UR4], R24, gsb0 ;  /* 0x03e00000041879f0 */ /* 0x000fe60008001818 */
[----:B------:R-:W-:Y:S02]  /*1a70*/  WARPGROUP.DEPBAR.LE gsb0, 0x0 ;  /* 0x00008000000079c5 */ /* 0x000fe40000010000 */
[----:B------:R-:W-:Y:S05]  /*1a80*/  @!P2 BRA `(.L_x_25) ;  /* 0x0000000000d8a947 */ /* 0x000fea0003800000 */
[----:B------:R-:W-:Y:S01]  /*1a90*/  UIADD3 UR4, UR39, 0x1, URZ ;  /* 0x0000000127047890 */ /* 0x000fe2000fffe03f */
[----:B-12---:R-:W-:Y:S02]  /*1aa0*/  IMAD.U32 R0, RZ, RZ, UR43 ;  /* 0x0000002bff007e24 */ /* 0x006fe4000f8e00ff */
[----:B------:R-:W-:Y:S01]  /*1ab0*/  IMAD.U32 R3, RZ, RZ, UR39 ;  /* 0x00000027ff037e24 */ /* 0x000fe2000f8e00ff */
[----:B------:R-:W-:-:S04]  /*1ac0*/  UISETP.NE.AND UP0, UPT, UR4, 0x5, UPT ;  /* 0x000000050400788c */ /* 0x000fc8000bf05270 */
[----:B------:R-:W-:Y:S02]  /*1ad0*/  USEL UR5, URZ, 0x1, UP0 ;  /* 0x000000013f057887 */ /* 0x000fe40008000000 */
[----:B------:R-:W-:Y:S02]  /*1ae0*/  USEL UR8, UR4, URZ, UP0 ;  /* 0x0000003f04087287 */ /* 0x000fe40008000000 */
[----:B------:R-:W-:-:S06]  /*1af0*/  ULOP3.LUT UR5, UR38, UR5, URZ, 0x3c, !UPT ;  /* 0x0000000526057292 */ /* 0x000fcc000f8e3c3f */
[----:B------:R-:W-:-:S07]  /*1b00*/  IMAD.U32 R6, RZ, RZ, UR5 ;  /* 0x00000005ff067e24 */ /* 0x000fce000f8e00ff */
.L_x_32:
[----:B------:R-:W-:Y:S05]  /*1b10*/  @!P0 BRA `(.L_x_26) ;  /* 0x0000000000048947 */ /* 0x000fea0003800000 */
[----:B------:R-:W-:Y:S01]  /*1b20*/  BPT.TRAP 0x1 ;  /* 0x000000040000795c */ /* 0x000fe20000300000 */
.L_x_26:
[----:B------:R-:W-:Y:S01]  /*1b30*/  ULEA UR4, UR8, UR41, 0x3 ;  /* 0x0000002908047291 */ /* 0x000fe2000f8e183f */
[----:B------:R-:W-:-:S08]  /*1b40*/  SHF.L.U32 R4, R6, 0x1f, RZ ;  /* 0x0000001f06047819 */ /* 0x000fd000000006ff */
[----:B------:R1:W2:Y:S01]  /*1b50*/  SYNCS.PHASECHK.TRANS64.TRYWAIT P1, [UR4], R4 ;  /* 0x00000004ff0075a7 */ /* 0x0002a20008020144 */
[----:B------:R-:W-:Y:S05]  /*1b60*/  @!P0 BRA `(.L_x_27) ;  /* 0x0000000000048947 */ /* 0x000fea0003800000 */
[----:B------:R-:W-:Y:S01]  /*1b70*/  BPT.TRAP 0x1 ;  /* 0x000000040000795c */ /* 0x000fe20000300000 */
.L_x_27:
[----:B--2---:R-:W-:Y:S05]  /*1b80*/  @P1 BRA `(.L_x_28) ;  /* 0x0000000000081947 */ /* 0x004fea0003800000 */
[----:B------:R-:W2:Y:S02]  /*1b90*/  SYNCS.PHASECHK.TRANS64.TRYWAIT P1, [UR4], R4 ;  /* 0x00000004ff0075a7 */ /* 0x000ea40008020144 */
[----:B--2---:R-:W-:Y:S05]  /*1ba0*/  @!P1 BRA `(.L_x_29) ;  /* 0x0000009800749947 */ /* 0x004fea0003800000 */
.L_x_28:
[----:B------:R-:W-:Y:S01]  /*1bb0*/  ULEA UR4, UR8, UR10, 0x8 ;  /* 0x0000000a08047291 */ /* 0x000fe2000f8e403f */
[----:B------:R-:W-:Y:S01]  /*1bc0*/  WARPGROUP.ARRIVE ;  /* 0x00000000000079c5 */ /* 0x000fe20000000000 */
[----:B------:R-:W-:Y:S01]  /*1bd0*/  ULEA UR6, UR8, UR9, 0xa ;  /* 0x0000000908067291 */ /* 0x000fe2000f8e503f */
[----:B------:R-:W-:Y:S01]  /*1be0*/  UMOV UR5, 0x80000020 ;  /* 0x8000002000057882 */ /* 0x000fe20000000000 */
[----:B------:R-:W-:-:S07]  /*1bf0*/  UMOV UR7, 0x80000020 ;  /* 0x8000002000077882 */ /* 0x000fce0000000000 */
[----:B------:R-:W-:Y:S01]  /*1c00*/  HGMMA.64x256x16.F32.BF16 R24, gdesc[UR4], R24, gsb0 ;  /* 0x03e00000041879f0 */ /* 0x000fe20008001818 */
        /* <DEDUP_REMOVED lines=10> */
[----:B------:R-:W-:Y:S01]  /*1cb0*/  BPT.TRAP 0x1 ;  /* 0x000000040000795c */ /* 0x000fe20000300000 */
.L_x_30:
[----:B------:R-:W-:-:S13]  /*1cc0*/  ISETP.NE.AND P1, PT, R153, RZ, PT ;  /* 0x000000ff9900720c */ /* 0x000fda0003f25270 */
[----:B-12---:R-:W-:-:S05]  /*1cd0*/  @P1 LEA R4, R3, UR41, 0x3 ;  /* 0x0000002903041c11 */ /* 0x006fca000f8e18ff */
[----:B------:R-:W-:-:S05]  /*1ce0*/  @P1 VIADD R5, R4, 0x28 ;  /* 0x0000002804051836 */ /* 0x000fca0000000000 */
[----:B------:R-:W-:-:S04]  /*1cf0*/  @P1 PRMT R5, R152, 0x654, R5 ;  /* 0x0000065498051816 */ /* 0x000fc80000000005 */
[----:B------:R1:W-:Y:S01]  /*1d00*/  @P1 SYNCS.ARRIVE.TRANS64.RED.A1T0 RZ, [R5+URZ], RZ ;  /* 0x000000ff05ff19a7 */ /* 0x0003e2000810043f */
[----:B------:R-:W-:-:S13]  /*1d10*/  ISETP.GT.U32.AND P1, PT, R16, 0x1, PT ;  /* 0x000000011000780c */ /* 0x000fda0003f24070 */
[----:B-1----:R-:W-:Y:S05]  /*1d20*/  @P1 BRA `(.L_x_31) ;  /* 0x0000000000041947 */ /* 0x002fea0003800000 */
[----:B------:R-:W-:Y:S01]  /*1d30*/  BPT.TRAP 0x1 ;  /* 0x000000040000795c */ /* 0x000fe20000300000 */
.L_x_31:
[----:B------:R-:W-:Y:S01]  /*1d40*/  UIADD3 UR8, UR8, 0x1, URZ ;  /* 0x0000000108087890 */ /* 0x000fe2000fffe03f */
[C---:B------:R-:W-:Y:S01]  /*1d50*/  ISETP.GT.AND P2, PT, R0.reuse, 0x1, PT ;  /* 0x000000010000780c */ /* 0x040fe20003f44270 */
[----:B------:R-:W-:Y:S02]  /*1d60*/  VIADD R3, R3, 0x1 ;  /* 0x0000000103037836 */ /* 0x000fe40000000000 */
[----:B------:R-:W-:Y:S01]  /*1d70*/  UISETP.NE.AND UP0, UPT, UR8, 0x5, UPT ;  /* 0x000000050800788c */ /* 0x000fe2000bf05270 */
[----:B------:R-:W-:Y:S02]  /*1d80*/  VIADD R0, R0, 0xffffffff ;  /* 0xffffffff00007836 */ /* 0x000fe40000000000 */
[C---:B------:R-:W-:Y:S01]  /*1d90*/  ISETP.NE.AND P1, PT, R3.reuse, 0x5, PT ;  /* 0x000000050300780c */ /* 0x040fe20003f25270 */
[----:B------:R-:W-:Y:S02]  /*1da0*/  USEL UR4, URZ, 0x1, UP0 ;  /* 0x000000013f047887 */ /* 0x000fe40008000000 */
[----:B------:R-:W-:Y:S01]  /*1db0*/  USEL UR8, UR8, URZ, UP0 ;  /* 0x0000003f08087287 */ /* 0x000fe20008000000 */
[----:B------:R-:W-:-:S03]  /*1dc0*/  SEL R3, R3, RZ, P1 ;  /* 0x000000ff03037207 */ /* 0x000fc60000800000 */
[----:B------:R-:W-:Y:S01]  /*1dd0*/  LOP3.LUT R6, R6, UR4, RZ, 0x3c, !PT ;  /* 0x0000000406067c12 */ /* 0x000fe2000f8e3cff */
[----:B------:R-:W-:Y:S07]  /*1de0*/  @P2 BRA `(.L_x_32) ;  /* 0xfffffffc00482947 */ /* 0x000fee000383ffff */
.L_x_25:
[----:B-12---:R-:W1:Y:S01]  /*1df0*/  LDC R0, c[0x0][0x28c] ;  /* 0x0000a300ff007b82 */ /* 0x006e620000000800 */
[----:B------:R2:W-:Y:S01]  /*1e00*/  SYNCS.ARRIVE.TRANS64.A1T0 RZ, [R160+UR45], RZ ;  /* 0x000000ffa0ff79a7 */ /* 0x0005e2000810002d */
[----:B-1----:R-:W-:-:S13]  /*1e10*/  ISETP.GE.AND P1, PT, R0, 0x1, PT ;  /* 0x000000010000780c */ /* 0x002fda0003f26270 */
[----:B--2---:R-:W-:Y:S05]  /*1e20*/  @!P1 BRA `(.L_x_33) ;  /* 0x0000000000449947 */ /* 0x004fea0003800000 */
[----:B------:R-:W-:Y:S05]  /*1e30*/  @!P0 BRA `(.L_x_34) ;  /* 0x0000000000048947 */ /* 0x000fea0003800000 */
[----:B------:R-:W-:Y:S01]  /*1e40*/  BPT.TRAP 0x1 ;  /* 0x000000040000795c */ /* 0x000fe20000300000 */
.L_x_34:
[----:B------:R-:W-:-:S13]  /*1e50*/  ISETP.NE.AND P0, PT, R153, RZ, PT ;  /* 0x000000ff9900720c */ /* 0x000fda0003f05270 */
[----:B------:R-:W-:-:S05]  /*1e60*/  VOTEU.ANY UP0, P0 ;  /* 0x00000000003f7886 */ /* 0x000fca0000000100 */
[----:B------:R-:W-:-:S06]  /*1e70*/  @UP0 UIADD3 UR4, UR43, UR39, URZ ;  /* 0x000000272b040290 */ /* 0x000fcc000fffe03f */
[----:B------:R-:W-:Y:S02]  /*1e80*/  IMAD.U32 R4, RZ, RZ, UR4 ;  /* 0x00000004ff047e24 */ /* 0x000fe4000f8e00ff */
[----:B------:R-:W-:Y:S02]  /*1e90*/  IMAD.U32 R3, RZ, RZ, UR4 ;  /* 0x00000004ff037e24 */ /* 0x000fe4000f8e00ff */
[----:B------:R-:W-:-:S05]  /*1ea0*/  @P0 IMAD.WIDE.U32 R4, R4, -0x33333333, RZ ;  /* 0xcccccccd04040825 */ /* 0x000fca00078e00ff */
[----:B------:R-:W-:-:S05]  /*1eb0*/  @P0 SHF.R.U32.HI R0, RZ, 0x2, R5 ;  /* 0x00000002ff000819 */ /* 0x000fca0000011605 */
[----:B------:R-:W-:-:S05]  /*1ec0*/  @P0 IMAD R0, R0, -0x5, R3 ;  /* 0xfffffffb00000824 */ /* 0x000fca00078e0203 */
[----:B------:R-:W-:-:S05]  /*1ed0*/  @P0 LEA R0, R0, UR41, 0x3 ;  /* 0x0000002900000c11 */ /* 0x000fca000f8e18ff */
[----:B------:R-:W-:-:S05]  /*1ee0*/  @P0 VIADD R3, R0, 0x28 ;  /* 0x0000002800030836 */ /* 0x000fca0000000000 */
[----:B------:R-:W-:-:S04]  /*1ef0*/  @P0 PRMT R3, R152, 0x654, R3 ;  /* 0x0000065498030816 */ /* 0x000fc80000000003 */
[----:B------:R1:W-:Y:S01]  /*1f00*/  @P0 SYNCS.ARRIVE.TRANS64.RED.A1T0 RZ, [R3+URZ], RZ ;  /* 0x000000ff03ff09a7 */ /* 0x0003e2000810043f */
[----:B------:R-:W-:-:S13]  /*1f10*/  ISETP.GT.U32.AND P0, PT, R16, 0x1, PT ;  /* 0x000000011000780c */ /* 0x000fda0003f04070 */
[----:B-1----:R-:W-:Y:S05]  /*1f20*/  @P0 BRA `(.L_x_33) ;  /* 0x0000000000040947 */ /* 0x002fea0003800000 */
[----:B------:R-:W-:Y:S01]  /*1f30*/  BPT.TRAP 0x1 ;  /* 0x000000040000795c */ /* 0x000fe20000300000 */
.L_x_33:
[----:B------:R-:W-:Y:S01]  /*1f40*/  SHF.L.U32 R0, R175, 0x1f, RZ ;  /* 0x0000001faf007819 */ /* 0x000fe200000006ff */
[----:B------:R-:W-:Y:S01]  /*1f50*/  UIADD3 UR39, UR44, UR39, URZ ;  /* 0x000000272c277290 */ /* 0x000fe2000fffe03f */
[----:B------:R-:W1:Y:S01]  /*1f60*/  LDC R15, c[0x0][0x288] ;  /* 0x0000a200ff0f7b82 */ /* 0x000e620000000800 */
[----:B------:R-:W-:Y:S01]  /*1f70*/  UISETP.GE.U32.AND UP1, UPT, UR44, 0x5, UPT ;  /* 0x000000052c00788c */ /* 0x000fe2000bf26070 */
[----:B------:R-:W-:Y:S01]  /*1f80*/  IMAD.SHL.U32 R8, R158, 0x2, RZ ;  /* 0x000000029e087824 */ /* 0x000fe200078e00ff */
[----:B------:R-:W-:Y:S02]  /*1f90*/  UISETP.GT.U32.AND UP0, UPT, UR39, 0x4, UPT ;  /* 0x000000042700788c */ /* 0x000fe4000bf04070 */
[----:B------:R-:W-:Y:S02]  /*1fa0*/  UIMAD.WIDE.U32 UR4, UR39, -0x33333333, URZ ;  /* 0xcccccccd270478a5 */ /* 0x000fe4000f8e003f */
[----:B------:R-:W-:Y:S01]  /*1fb0*/  UISETP.LT.U32.AND UP0, UPT, UR44, 0x5, UP0 ;  /* 0x000000052c00788c */ /* 0x000fe20008701070 */
[----:B------:R-:W2:Y:S01]  /*1fc0*/  SYNCS.PHASECHK.TRANS64.TRYWAIT P0, [R159+UR42+0x10], R0 ;  /* 0x000010009f0075a7 */ /* 0x000ea2000800016a */
[----:B------:R-:W-:Y:S01]  /*1fd0*/  USHF.R.U32.HI UR4, URZ, 0x2, UR5 ;  /* 0x000000023f047899 */ /* 0x000fe20008011605 */
[----:B------:R-:W-:Y:S01]  /*1fe0*/  SHF.R.S32.HI R9, RZ, 0x1f, R8 ;  /* 0x0000001fff097819 */ /* 0x000fe20000011408 */
[----:B------:R-:W-:-:S02]  /*1ff0*/  USEL UR6, URZ, 0x1, !UP0 ;  /* 0x000000013f067887 */ /* 0x000fc4000c000000 */
[----:B------:R-:W-:Y:S02]  /*2000*/  UIMAD UR39, UR4, -0x5, UR39 ;  /* 0xfffffffb042778a4 */ /* 0x000fe4000f8e0227 */
[----:B------:R-:W-:-:S04]  /*2010*/  ULOP3.LUT UR38, UR38, UR6, URZ, 0x3c, !UPT ;  /* 0x0000000626267292 */ /* 0x000fc8000f8e3c3f */
[----:B------:R-:W-:Y:S01]  /*2020*/  @UP1 ULOP3.LUT UR38, UR38, 0x1, UR4, 0x78, !UPT ;  /* 0x0000000126261892 */ /* 0x000fe2000f8e7804 */
[----:B-12---:R-:W-:Y:S11]  /*2030*/  @!P0 BRA `(.L_x_35) ;  /* 0x0000009400688947 */ /* 0x006ff60003800000 */
.L_x_318:
[----:B------:R-:W-:Y:S01]  /*2040*/  IMAD.SHL.U32 R14, R19, 0x40, RZ ;  /* 0x00000040130e7824 */ /* 0x000fe200078e00ff */
[----:B------:R-:W-:Y:S01]  /*2050*/  ULDC UR6, c[0x0][0x284] ;  /* 0x0000a10000067ab9 */ /* 0x000fe20000000800 */
[----:B0-----:R-:W-:Y:S01]  /*2060*/  IMAD.SHL.U32 R12, R22, 0x100, RZ ;  /* 0x00000100160c7824 */ /* 0x001fe200078e00ff */
[----:B------:R-:W-:Y:S01]  /*2070*/  SHF.R.S32.HI R165, RZ, 0x1f, R2 ;  /* 0x0000001fffa57819 */ /* 0x000fe20000011402 */
[----:B------:R-:W-:Y:S01]  /*2080*/  ULDC.64 UR4, c[0x0][0x5d0] ;  /* 0x0001740000047ab9 */ /* 0x000fe20000000a00 */
[----:B------:R-:W-:Y:S01]  /*2090*/  ISETP.GE.AND P0, PT, R14, UR6, PT ;  /* 0x000000060e007c0c */ /* 0x000fe2000bf06270 */
[----:B------:R-:W-:Y:S01]  /*20a0*/  IMAD.WIDE.U32 R4, R2, UR4, R8 ;  /* 0x0000000402047c25 */ /* 0x000fe2000f8e0008 */
[----:B------:R-:W-:Y:S02]  /*20b0*/  SHF.R.S32.HI R13, RZ, 0x1f, R12 ;  /* 0x0000001fff0d7819 */ /* 0x000fe4000001140c */
[C---:B------:R-:W-:Y:S01]  /*20c0*/  ISETP.GE.OR P0, PT, R12.reuse, R15, P0 ;  /* 0x0000000f0c00720c */ /* 0x040fe20000706670 */
[----:B------:R-:W-:Y:S01]  /*20d0*/  IMAD R3, R165, UR4, RZ ;  /* 0x00000004a5037c24 */ /* 0x000fe2000f8e02ff */
[----:B------:R-:W-:-:S03]  /*20e0*/  IADD3 R6, P1, R12, R4, RZ ;  /* 0x000000040c067210 */ /* 0x000fc60007f3e0ff */
[----:B------:R-:W-:-:S05]  /*20f0*/  IMAD R3, R2, UR5, R3 ;  /* 0x0000000502037c24 */ /* 0x000fca000f8e0203 */
[----:B------:R-:W-:-:S03]  /*2100*/  IADD3.X R7, R13, R5, R3, P1, !PT ;  /* 0x000000050d077210 */ /* 0x000fc60000ffe403 */
[----:B------:R-:W-:Y:S05]  /*2110*/  @P0 BRA `(.L_x_36) ;  /* 0x0000007c00040947 */ /* 0x000fea0003800000 */
[----:B------:R-:W0:Y:S01]  /*2120*/  LDC.64 R10, c[0x0][0x5c8] ;  /* 0x00017200ff0a7b82 */ /* 0x000e220000000a00 */
[----:B-----5:R-:W-:Y:S01]  /*2130*/  FSETP.NEU.AND P0, PT, R155, RZ, PT ;  /* 0x000000ff9b00720b */ /* 0x020fe20003f0d000 */
[----:B------:R-:W-:Y:S01]  /*2140*/  IMAD R3, R158, -0x2, R15 ;  /* 0xfffffffe9e037824 */ /* 0x000fe200078e020f */
[----:B------:R-:W-:Y:S01]  /*2150*/  BSSY B0, `(.L_x_36) ;  /* 0x00007bd000007945 */ /* 0x000fe20003800000 */
[----:B------:R-:W-:-:S04]  /*2160*/  IMAD.WIDE R166, R19, 0x40, R156 ;  /* 0x0000004013a67825 */ /* 0x000fc800078e029c */
[----:B-1----:R-:W-:Y:S02]  /*2170*/  IMAD.IADD R0, R3, 0x1, -R12 ;  /* 0x0000000103007824 */ /* 0x002fe400078e0a0c */
[----:B------:R-:W-:-:S03]  /*2180*/  IMAD.IADD R3, R163, 0x1, -R14 ;  /* 0x00000001a3037824 */ /* 0x000fc600078e0a0e */
[----:B------:R-:W-:-:S04]  /*2190*/  ISETP.GT.AND P2, PT, R0, RZ, PT ;  /* 0x000000ff0000720c */ /* 0x000fc80003f44270 */
[----:B------:R-:W-:Y:S01]  /*21a0*/  ISETP.GT.AND P1, PT, R3, RZ, P2 ;  /* 0x000000ff0300720c */ /* 0x000fe20001724270 */
[-C--:B0-----:R-:W-:Y:S02]  /*21b0*/  IMAD R4, R167, R10.reuse, RZ ;  /* 0x0000000aa7047224 */ /* 0x081fe400078e02ff */
[----:B------:R-:W-:-:S04]  /*21c0*/  IMAD.WIDE.U32 R6, R166, R10, R6 ;  /* 0x0000000aa6067225 */ /* 0x000fc800078e0006 */
[----:B------:R-:W-:-:S04]  /*21d0*/  IMAD R5, R166, R11, R4 ;  /* 0x0000000ba6057224 */ /* 0x000fc800078e0204 */
[----:B------:R-:W-:Y:S01]  /*21e0*/  IMAD.IADD R179, R7, 0x1, R5 ;  /* 0x0000000107b37824 */ /* 0x000fe200078e0205 */
[----:B------:R-:W-:Y:S06]  /*21f0*/  @!P0 BRA `(.L_x_37) ;  /* 0x0000005400988947 */ /* 0x000fec0003800000 */
[----:B------:R-:W0:Y:S01]  /*2200*/  LDC.64 R20, c[0x0][0x5b8] ;  /* 0x00016e00ff147b82 */ /* 0x000e220000000a00 */
[----:B------:R-:W-:-:S07]  /*2210*/  ULDC.64 UR4, c[0x0][0x5c0] ;  /* 0x0001700000047ab9 */ /* 0x000fce0000000a00 */
[----:B------:R-:W1:Y:S08]  /*2220*/  LDC.64 R168, c[0x0][0x5b0] ;  /* 0x00016c00ffa87b82 */ /* 0x000e700000000a00 */
[----:B------:R-:W2:Y:S01]  /*2230*/  LDC.64 R14, c[0x0][0x5a8] ;  /* 0x00016a00ff0e7b82 */ /* 0x000ea20000000a00 */
[-C--:B0-----:R-:W-:Y:S02]  /*2240*/  IMAD R7, R165, R20.reuse, RZ ;  /* 0x00000014a5077224 */ /* 0x081fe400078e02ff */
[----:B------:R-:W-:-:S04]  /*2250*/  IMAD.WIDE.U32 R4, R2, R20, R8 ;  /* 0x0000001402047225 */ /* 0x000fc800078e0008 */
[----:B------:R-:W-:Y:S01]  /*2260*/  IMAD R177, R2, R21, R7 ;  /* 0x0000001502b17224 */ /* 0x000fe200078e0207 */
[----:B------:R-:W-:Y:S01]  /*2270*/  IADD3 R164, P0, R12, R4, RZ ;  /* 0x000000040ca47210 */ /* 0x000fe20007f1e0ff */
[----:B-1----:R-:W-:-:S03]  /*2280*/  IMAD R4, R167, R168, RZ ;  /* 0x000000a8a7047224 */ /* 0x002fc600078e02ff */
[----:B------:R-:W-:Y:S01]  /*2290*/  IADD3.X R165, R13, R5, R177, P0, !PT ;  /* 0x000000050da57210 */ /* 0x000fe200007fe4b1 */
[C---:B------:R-:W-:Y:S02]  /*22a0*/  IMAD R21, R166.reuse, R169, R4 ;  /* 0x000000a9a6157224 */ /* 0x040fe400078e0204 */
[----:B------:R-:W-:-:S04]  /*22b0*/  IMAD.WIDE.U32 R4, R166, R168, R164 ;  /* 0x000000a8a6047225 */ /* 0x000fc800078e00a4 */
[----:B------:R-:W-:Y:S01]  /*22c0*/  IMAD.IADD R5, R5, 0x1, R21 ;  /* 0x0000000105057824 */ /* 0x000fe200078e0215 */
[----:B--2---:R-:W-:-:S04]  /*22d0*/  LEA R170, P0, R4, R14, 0x1 ;  /* 0x0000000e04aa7211 */ /* 0x004fc800078008ff */
[----:B------:R-:W-:-:S05]  /*22e0*/  LEA.HI.X R171, R4, R15, R5, 0x1, P0 ;  /* 0x0000000f04ab7211 */ /* 0x000fca00000f0c05 */
[----:B------:R0:W2:Y:S01]  /*22f0*/  @P1 LDG.E.LTC128B.U16 R19, desc[UR36][R170.64] ;  /* 0x00000024aa131981 */ /* 0x0000a2000c1e1520 */
[----:B------:R-:W-:Y:S01]  /*2300*/  IMAD.WIDE.U32 R4, R166, R168, R12 ;  /* 0x000000a8a6047225 */ /* 0x000fe200078e000c */
[----:B------:R-:W-:Y:S02]  /*2310*/  BSSY B1, `(.L_x_38) ;  /* 0x0000014000017945 */ /* 0x000fe40003800000 */
[----:B------:R-:W-:-:S04]  /*2320*/  IADD3 R172, P0, R8, R4, RZ ;  /* 0x0000000408ac7210 */ /* 0x000fc80007f1e0ff */
[----:B------:R-:W-:Y:S01]  /*2330*/  IADD3.X R173, R9, R21, R5, P0, !PT ;  /* 0x0000001509ad7210 */ /* 0x000fe200007fe405 */
[C---:B0-----:R-:W-:Y:S01]  /*2340*/  IMAD.SHL.U32 R170, R168.reuse, 0x8, RZ ;  /* 0x00000008a8aa7824 */ /* 0x041fe200078e00ff */
[----:B------:R-:W-:Y:S01]  /*2350*/  SHF.L.U64.HI R171, R168, 0x3, R169 ;  /* 0x00000003a8ab7819 */ /* 0x000fe200000102a9 */
[----:B------:R-:W-:-:S04]  /*2360*/  IMAD.WIDE.U32 R172, R2, R20, R172 ;  /* 0x0000001402ac7225 */ /* 0x000fc800078e00ac */
[----:B------:R-:W-:Y:S02]  /*2370*/  IMAD.IADD R7, R177, 0x1, R173 ;  /* 0x00000001b1077824 */ /* 0x000fe400078e02ad */
[----:B--2---:R-:W-:-:S04]  /*2380*/  IMAD.U32 R4, R19, 0x10000, RZ ;  /* 0x0001000013047824 */ /* 0x004fc800078e00ff */
[----:B------:R-:W-:Y:S01]  /*2390*/  FMUL R5, R4, R155 ;  /* 0x0000009b04057220 */ /* 0x000fe20000400000 */
[----:B------:R-:W-:-:S03]  /*23a0*/  LEA R4, P0, R6, UR4, 0x1 ;  /* 0x0000000406047c11 */ /* 0x000fc6000f8008ff */
[----:B------:R-:W-:Y:S01]  /*23b0*/  FFMA R24, R24, R154, R5 ;  /* 0x0000009a18187223 */ /* 0x000fe20000000005 */
[----:B------:R-:W-:Y:S02]  /*23c0*/  LEA.HI.X R5, R6, UR5, R179, 0x1, P0 ;  /* 0x0000000506057c11 */ /* 0x000fe400080f0cb3 */
[----:B------:R-:W-:Y:S02]  /*23d0*/  ISETP.GT.AND P0, PT, R0, 0x1, PT ;  /* 0x000000010000780c */ /* 0x000fe40003f04270 */
[----:B------:R-:W-:Y:S02]  /*23e0*/  F2FP.BF16.F32.PACK_AB R24, RZ, R24 ;  /* 0x00000018ff18723e */ /* 0x000fe400000010ff */
[----:B------:R-:W-:Y:S02]  /*23f0*/  ISETP.GT.AND P3, PT, R3, RZ, P0 ;  /* 0x000000ff0300720c */ /* 0x000fe40000764270 */
[C---:B------:R-:W-:Y:S01]  /*2400*/  LEA R6, P4, R172.reuse, R14, 0x1 ;  /* 0x0000000eac067211 */ /* 0x040fe200078808ff */
[----:B------:R0:W-:Y:S03]  /*2410*/  @P1 STG.E.U16 desc[UR36][R4.64], R24 ;  /* 0x0000001804001986 */ /* 0x0001e6000c101524 */
[----:B------:R-:W-:-:S07]  /*2420*/  LEA.HI.X R7, R172, R15, R7, 0x1, P4 ;  /* 0x0000000fac077211 */ /* 0x000fce00020f0c07 */
[----:B------:R-:W-:Y:S05]  /*2430*/  @!P3 BRA `(.L_x_39) ;  /* 0x000000000004b947 */ /* 0x000fea0003800000 */
[----:B------:R1:W5:Y:S02]  /*2440*/  LDG.E.LTC128B.U16 R19, desc[UR36][R6.64+0x2] ;  /* 0x0000022406137981 */ /* 0x000364000c1e1520 */
.L_x_39:
[----:B------:R-:W-:Y:S05]  /*2450*/  BSYNC B1 ;  /* 0x0000000000017941 */ /* 0x000fea0003800000 */
.L_x_38:
[----:B------:R-:W-:Y:S01]  /*2460*/  IMAD.WIDE.U32 R170, R166, R168, R170 ;  /* 0x000000a8a6aa7225 */ /* 0x000fe200078e00aa */
[----:B------:R-:W-:-:S03]  /*2470*/  ISETP.GT.AND P2, PT, R3, 0x8, P2 ;  /* 0x000000080300780c */ /* 0x000fc60001744270 */
[----:B-----5:R-:W-:Y:S02]  /*2480*/  IMAD.U32 R22, R19, 0x10000, RZ ;  /* 0x0001000013167824 */ /* 0x020fe400078e00ff */
[----:B------:R-:W-:Y:S01]  /*2490*/  IMAD.IADD R167, R21, 0x1, R171 ;  /* 0x0000000115a77824 */ /* 0x000fe200078e02ab */
[----:B------:R-:W-:Y:S01]  /*24a0*/  IADD3 R21, P1, R164, R170, RZ ;  /* 0x000000aaa4157210 */ /* 0x000fe20007f3e0ff */
[----:B------:R-:W-:-:S04]  /*24b0*/  FMUL R22, R22, R155 ;  /* 0x0000009b16167220 */ /* 0x000fc80000400000 */
[----:B------:R-:W-:Y:S01]  /*24c0*/  FFMA R22, R25, R154, R22 ;  /* 0x0000009a19167223 */ /* 0x000fe20000000016 */
[----:B------:R-:W-:Y:S01]  /*24d0*/  IMAD.X R164, R167, 0x1, R165, P1 ;  /* 0x00000001a7a47824 */ /* 0x000fe200008e06a5 */
[----:B0-----:R-:W-:-:S03]  /*24e0*/  LEA R24, P1, R21, R14, 0x1 ;  /* 0x0000000e15187211 */ /* 0x001fc600078208ff */
[----:B------:R-:W-:Y:S02]  /*24f0*/  F2FP.BF16.F32.PACK_AB R22, RZ, R22 ;  /* 0x00000016ff16723e */ /* 0x000fe400000010ff */
[----:B------:R-:W-:-:S03]  /*2500*/  LEA.HI.X R25, R21, R15, R164, 0x1, P1 ;  /* 0x0000000f15197211 */ /* 0x000fc600008f0ca4 */
[----:B------:R0:W-:Y:S04]  /*2510*/  @P3 STG.E.U16 desc[UR36][R4.64+0x2], R22 ;  /* 0x0000021604003986 */ /* 0x0001e8000c101524 */
[----:B------:R-:W2:Y:S01]  /*2520*/  @P2 LDG.E.LTC128B.U16 R19, desc[UR36][R24.64] ;  /* 0x0000002418132981 */ /* 0x000ea2000c1e1520 */
[----:B------:R-:W-:Y:S01]  /*2530*/  IADD3 R8, P1, P3, R8, R170, R12 ;  /* 0x000000aa08087210 */ /* 0x000fe20007b3e00c */
[----:B------:R-:W-:Y:S01]  /*2540*/  BSSY B1, `(.L_x_40) ;  /* 0x0000011000017945 */ /* 0x000fe20003800000 */
[C---:B------:R-:W-:Y:S02]  /*2550*/  SHF.L.U64.HI R11, R10.reuse, 0x4, R11 ;  /* 0x000000040a0b7819 */ /* 0x040fe4000001020b */
[----:B------:R-:W-:Y:S02]  /*2560*/  IADD3.X R9, R9, R167, R13, P1, P3 ;  /* 0x000000a709097210 */ /* 0x000fe40000fe640d */
[----:B------:R-:W-:-:S02]  /*2570*/  LEA R10, P1, R10, R4, 0x4 ;  /* 0x000000040a0a7211 */ /* 0x000fc400078220ff */
[----:B------:R-:W-:Y:S01]  /*2580*/  ISETP.GT.AND P0, PT, R3, 0x8, P0 ;  /* 0x000000080300780c */ /* 0x000fe20000704270 */
[----:B------:R-:W-:-:S04]  /*2590*/  IMAD.WIDE.U32 R20, R2, R20, R8 ;  /* 0x0000001402147225 */ /* 0x000fc800078e0008 */
[----:B------:R-:W-:Y:S01]  /*25a0*/  IMAD.X R11, R11, 0x1, R5, P1 ;  /* 0x000000010b0b7824 */ /* 0x000fe200008e0605 */
[----:B------:R-:W-:Y:S01]  /*25b0*/  LEA R8, P3, R20, R14, 0x1 ;  /* 0x0000000e14087211 */ /* 0x000fe200078608ff */
[----:B------:R-:W-:-:S05]  /*25c0*/  IMAD.IADD R2, R177, 0x1, R21 ;  /* 0x00000001b1027824 */ /* 0x000fca00078e0215 */
[----:B------:R-:W-:Y:S01]  /*25d0*/  LEA.HI.X R9, R20, R15, R2, 0x1, P3 ;  /* 0x0000000f14097211 */ /* 0x000fe200018f0c02 */
[----:B--2---:R-:W-:-:S04]  /*25e0*/  IMAD.U32 R12, R19, 0x10000, RZ ;  /* 0x00010000130c7824 */ /* 0x004fc800078e00ff */
[----:B------:R-:W-:-:S04]  /*25f0*/  FMUL R13, R12, R155 ;  /* 0x0000009b0c0d7220 */ /* 0x000fc80000400000 */
[----:B------:R-:W-:-:S05]  /*2600*/  FFMA R13, R26, R154, R13 ;  /* 0x0000009a1a0d7223 */ /* 0x000fca000000000d */
[----:B------:R-:W-:-:S05]  /*2610*/  F2FP.BF16.F32.PACK_AB R13, RZ, R13 ;  /* 0x0000000dff0d723e */ /* 0x000fca00000010ff */
[----:B------:R0:W-:Y:S01]  /*2620*/  @P2 STG.E.U16 desc[UR36][R10.64], R13 ;  /* 0x0000000d0a002986 */ /* 0x0001e2000c101524 */
[----:B------:R-:W-:Y:S05]  /*2630*/  @!P0 BRA `(.L_x_41) ;  /* 0x0000000000048947 */ /* 0x000fea0003800000 */
[----:B------:R2:W5:Y:S02]  /*2640*/  LDG.E.LTC128B.U16 R19, desc[UR36][R8.64+0x2] ;  /* 0x0000022408137981 */ /* 0x000564000c1e1520 */
.L_x_41:
[----:B------:R-:W-:Y:S05]  /*2650*/  BSYNC B1 ;  /* 0x0000000000017941 */ /* 0x000fea0003800000 */
.L_x_40:
[----:B-----5:R-:W-:Y:S01]  /*2660*/  IMAD.U32 R2, R19, 0x10000, RZ ;  /* 0x0001000013027824 */ /* 0x020fe200078e00ff */
[----:B------:R-:W-:Y:S01]  /*2670*/  ISETP.GT.AND P1, PT, R0, 0x8, PT ;  /* 0x000000080000780c */ /* 0x000fe20003f24270 */
[----:B------:R-:W-:Y:S02]  /*2680*/  BSSY B1, `(.L_x_42) ;  /* 0x0000008000017945 */ /* 0x000fe40003800000 */
[----:B------:R-:W-:Y:S01]  /*2690*/  FMUL R2, R2, R155 ;  /* 0x0000009b02027220 */ /* 0x000fe20000400000 */
[----:B------:R-:W-:-:S03]  /*26a0*/  ISETP.GT.AND P2, PT, R3, RZ, P1 ;  /* 0x000000ff0300720c */ /* 0x000fc60000f44270 */
[----:B------:R-:W-:-:S05]  /*26b0*/  FFMA R2, R27, R154, R2 ;  /* 0x0000009a1b027223 */ /* 0x000fca0000000002 */
[----:B------:R-:W-:-:S05]  /*26c0*/  F2FP.BF16.F32.PACK_AB R2, RZ, R2 ;  /* 0x00000002ff02723e */ /* 0x000fca00000010ff */
[----:B------:R3:W-:Y:S01]  /*26d0*/  @P0 STG.E.U16 desc[UR36][R10.64+0x2], R2 ;  /* 0x000002020a000986 */ /* 0x0007e2000c101524 */
[----:B------:R-:W-:Y:S05]  /*26e0*/  @!P2 BRA `(.L_x_43) ;  /* 0x000000000004a947 */ /* 0x000fea0003800000 */
[----:B------:R4:W5:Y:S02]  /*26f0*/  LDG.E.LTC128B.U16 R19, desc[UR36][R6.64+0x10] ;  /* 0x0000102406137981 */ /* 0x000964000c1e1520 */
.L_x_43:
[----:B------:R-:W-:Y:S05]  /*2700*/  BSYNC B1 ;  /* 0x0000000000017941 */ /* 0x000fea0003800000 */
.L_x_42:
[----:B---3-5:R-:W-:Y:S01]  /*2710*/  IMAD.U32 R2, R19, 0x10000, RZ ;  /* 0x0001000013027824 */ /* 0x028fe200078e00ff */
[----:B------:R-:W-:Y:S01]  /*2720*/  ISETP.GT.AND P0, PT, R0, 0x9, PT ;  /* 0x000000090000780c */ /* 0x000fe20003f04270 */
[----:B------:R-:W-:Y:S02]  /*2730*/  BSSY B1, `(.L_x_44) ;  /* 0x0000008000017945 */ /* 0x000fe40003800000 */
[----:B0-----:R-:W-:Y:S01]  /*2740*/  FMUL R13, R2, R155 ;  /* 0x0000009b020d7220 */ /* 0x001fe20000400000 */
[----:B------:R-:W-:-:S03]  /*2750*/  ISETP.GT.AND P3, PT, R3, RZ, P0 ;  /* 0x000000ff0300720c */ /* 0x000fc60000764270 */
[----:B------:R-:W-:-:S05]  /*2760*/  FFMA R13, R28, R154, R13 ;  /* 0x0000009a1c0d7223 */ /* 0x000fca000000000d */
[----:B------:R-:W-:-:S05]  /*2770*/  F2FP.BF16.F32.PACK_AB R13, RZ, R13 ;  /* 0x0000000dff0d723e */ /* 0x000fca00000010ff */
[----:B------:R0:W-:Y:S01]  /*2780*/  @P2 STG.E.U16 desc[UR36][R4.64+0x10], R13 ;  /* 0x0000100d04002986 */ /* 0x0001e2000c101524 */
[----:B------:R-:W-:Y:S05]  /*2790*/  @!P3 BRA `(.L_x_45) ;  /* 0x000000000004b947 */ /* 0x000fea0003800000 */
[----:B------:R3:W5:Y:S02]  /*27a0*/  LDG.E.LTC128B.U16 R19, desc[UR36][R6.64+0x12] ;  /* 0x0000122406137981 */ /* 0x000764000c1e1520 */
.L_x_45:
[----:B------:R-:W-:Y:S05]  /*27b0*/  BSYNC B1 ;  /* 0x0000000000017941 */ /* 0x000fea0003800000 */
.L_x_44:
[----:B-----5:R-:W-:Y:S01]  /*27c0*/  IMAD.U32 R2, R19, 0x10000, RZ ;  /* 0x0001000013027824 */ /* 0x020fe200078e00ff */
[----:B------:R-:W-:Y:S01]  /*27d0*/  ISETP.GT.AND P1, PT, R3, 0x8, P1 ;  /* 0x000000080300780c */ /* 0x000fe20000f24270 */
[----:B------:R-:W-:Y:S02]  /*27e0*/  BSSY B1, `(.L_x_46) ;  /* 0x0000007000017945 */ /* 0x000fe40003800000 */
[----:B------:R-:W-:-:S04]  /*27f0*/  FMUL R2, R2, R155 ;  /* 0x0000009b02027220 */ /* 0x000fc80000400000 */
[----:B------:R-:W-:-:S05]  /*2800*/  FFMA R2, R29, R154, R2 ;  /* 0x0000009a1d027223 */ /* 0x000fca0000000002 */
[----:B------:R-:W-:-:S05]  /*2810*/  F2FP.BF16.F32.PACK_AB R2, RZ, R2 ;  /* 0x00000002ff02723e */ /* 0x000fca00000010ff */
[----:B------:R0:W-:Y:S01]  /*2820*/  @P3 STG.E.U16 desc[UR36][R4.64+0x12], R2 ;  /* 0x0000120204003986 */ /* 0x0001e2000c101524 */
[----:B------:R-:W-:Y:S05]  /*2830*/  @!P1 BRA `(.L_x_47) ;  /* 0x0000000000049947 */ /* 0x000fea0003800000 */
[----:B------:R0:W5:Y:S02]  /*2840*/  LDG.E.LTC128B.U16 R19, desc[UR36][R8.64+0x10] ;  /* 0x0000102408137981 */ /* 0x000164000c1e1520 */
.L_x_47:
[----:B------:R-:W-:Y:S05]  /*2850*/  BSYNC B1 ;  /* 0x0000000000017941 */ /* 0x000fea0003800000 */
.L_x_46:
[----:B0----5:R-:W-:Y:S01]  /*2860*/  IMAD.U32 R2, R19, 0x10000, RZ ;  /* 0x0001000013027824 */ /* 0x021fe200078e00ff */
        /* <DEDUP_REMOVED lines=8> */
.L_x_49:
[----:B------:R-:W-:Y:S05]  /*28f0*/  BSYNC B1 ;  /* 0x0000000000017941 */ /* 0x000fea0003800000 */
.L_x_48:
        /* <DEDUP_REMOVED lines=10> */
.L_x_51:
[----:B------:R-:W-:Y:S05]  /*29a0*/  BSYNC B1 ;  /* 0x0000000000017941 */ /* 0x000fea0003800000 */
.L_x_50:
[----:B0----5:R-:W-:Y:S01]  /*29b0*/  IMAD.U32 R2, R19, 0x10000, RZ ;  /* 0x0001000013027824 */ /* 0x021fe200078e00ff */
        /* <DEDUP_REMOVED lines=9> */
.L_x_53:
[----:B------:R-:W-:Y:S05]  /*2a50*/  BSYNC B1 ;  /* 0x0000000000017941 */ /* 0x000fea0003800000 */
.L_x_52:
        /* <DEDUP_REMOVED lines=9> */
.L_x_55:
[----:B------:R-:W-:Y:S05]  /*2af0*/  BSYNC B1 ;  /* 0x0000000000017941 */ /* 0x000fea0003800000 */
.L_x_54:
        /* <DEDUP_REMOVED lines=9> */
.L_x_57:
[----:B------:R-:W-:Y:S05]  /*2b90*/  BSYNC B1 ;  /* 0x0000000000017941 */ /* 0x000fea0003800000 */
.L_x_56:
        /* <DEDUP_REMOVED lines=10> */
.L_x_59:
[----:B------:R-:W-:Y:S05]  /*2c40*/  BSYNC B1 ;  /* 0x0000000000017941 */ /* 0x000fea0003800000 */
.L_x_58:
        /* <DEDUP_REMOVED lines=10> */
.L_x_61:
[----:B------:R-:W-:Y:S05]  /*2cf0*/  BSYNC B1 ;  /* 0x0000000000017941 */ /* 0x000fea0003800000 */
.L_x_60:
        /* <DEDUP_REMOVED lines=9> */
.L_x_63:
[----:B------:R-:W-:Y:S05]  /*2d90*/  BSYNC B1 ;  /* 0x0000000000017941 */ /* 0x000fea0003800000 */
.L_x_62:
        /* <DEDUP_REMOVED lines=9> */
.L_x_65:
[----:B------:R-:W-:Y:S05]  /*2e30*/  BSYNC B1 ;  /* 0x0000000000017941 */ /* 0x000fea0003800000 */
.L_x_64:
        /* <DEDUP_REMOVED lines=10> */
.L_x_67:
[----:B------:R-:W-:Y:S05]  /*2ee0*/  BSYNC B1 ;  /* 0x0000000000017941 */ /* 0x000fea0003800000 */
.L_x_66:
        /* <DEDUP_REMOVED lines=10> */
.L_x_69:
[----:B------:R-:W-:Y:S05]  /*2f90*/  BSYNC B1 ;  /* 0x0000000000017941 */ /* 0x000fea0003800000 */
.L_x_68:
        /* <DEDUP_REMOVED lines=9> */
.L_x_71:
[----:B------:R-:W-:Y:S05]  /*3030*/  BSYNC B1 ;  /* 0x0000000000017941 */ /* 0x000fea0003800000 */
.L_x_70:
        /* <DEDUP_REMOVED lines=9> */
.L_x_73:
[----:B------:R-:W-:Y:S05]  /*30d0*/  BSYNC B1 ;  /* 0x0000000000017941 */ /* 0x000fea0003800000 */
.L_x_72:
        /* <DEDUP_REMOVED lines=10> */
.L_x_75:
[----:B------:R-:W-:Y:S05]  /*3180*/  BSYNC B1 ;  /* 0x0000000000017941 */ /* 0x000fea0003800000 */
.L_x_74:
        /* <DEDUP_REMOVED lines=10> */
.L_x_77:
[----:B------:R-:W-:Y:S05]  /*3230*/  BSYNC B1 ;  /* 0x0000000000017941 */ /* 0x000fea0003800000 */
.L_x_76:
        /* <DEDUP_REMOVED lines=9> */
.L_x_79:
[----:B------:R-:W-:Y:S05]  /*32d0*/  BSYNC B1 ;  /* 0x0000000000017941 */ /* 0x000fea0003800000 */
.L_x_78:
        /* <DEDUP_REMOVED lines=9> */
.L_x_81:
[----:B------:R-:W-:Y:S05]  /*3370*/  BSYNC B1 ;  /* 0x0000000000017941 */ /* 0x000fea0003800000 */
.L_x_80:
        /* <DEDUP_REMOVED lines=10> */
.L_x_83:
[----:B------:R-:W-:Y:S05]  /*3420*/  BSYNC B1 ;  /* 0x0000000000017941 */ /* 0x000fea0003800000 */
.L_x_82:
        /* <DEDUP_REMOVED lines=10> */
.L_x_85:
[----:B------:R-:W-:Y:S05]  /*34d0*/  BSYNC B1 ;  /* 0x0000000000017941 */ /* 0x000fea0003800000 */
.L_x_84:
        /* <DEDUP_REMOVED lines=9> */
.L_x_87:
[----:B------:R-:W-:Y:S05]  /*3570*/  BSYNC B1 ;  /* 0x0000000000017941 */ /* 0x000fea0003800000 */
.L_x_86:
        /* <DEDUP_REMOVED lines=9> */
.L_x_89:
[----:B------:R-:W-:Y:S05]  /*3610*/  BSYNC B1 ;  /* 0x0000000000017941 */ /* 0x000fea0003800000 */
.L_x_88:
        /* <DEDUP_REMOVED lines=10> */
.L_x_91:
[----:B------:R-:W-:Y:S05]  /*36c0*/  BSYNC B1 ;  /* 0x0000000000017941 */ /* 0x000fea0003800000 */
.L_x_90:
        /* <DEDUP_REMOVED lines=10> */
.L_x_93:
[----:B------:R-:W-:Y:S05]  /*3770*/  BSYNC B1 ;  /* 0x0000000000017941 */ /* 0x000fea0003800000 */
.L_x_92:
        /* <DEDUP_REMOVED lines=9> */
.L_x_95:
[----:B------:R-:W-:Y:S05]  /*3810*/  BSYNC B1 ;  /* 0x0000000000017941 */ /* 0x000fea0003800000 */
.L_x_94:
        /* <DEDUP_REMOVED lines=9> */
.L_x_97:
[----:B------:R-:W-:Y:S05]  /*38b0*/  BSYNC B1 ;  /* 0x0000000000017941 */ /* 0x000fea0003800000 */
.L_x_96:
        /* <DEDUP_REMOVED lines=10> */
.L_x_99:
[----:B------:R-:W-:Y:S05]  /*3960*/  BSYNC B1 ;  /* 0x0000000000017941 */ /* 0x000fea0003800000 */
.L_x_98:
        /* <DEDUP_REMOVED lines=10> */
.L_x_101:
[----:B------:R-:W-:Y:S05]  /*3a10*/  BSYNC B1 ;  /* 0x0000000000017941 */ /* 0x000fea0003800000 */
.L_x_100:
        /* <DEDUP_REMOVED lines=9> */
.L_x_103:
[----:B------:R-:W-:Y:S05]  /*3ab0*/  BSYNC B1 ;  /* 0x0000000000017941 */ /* 0x000fea0003800000 */
.L_x_102:
        /* <DEDUP_REMOVED lines=9> */
.L_x_105:
[----:B------:R-:W-:Y:S05]  /*3b50*/  BSYNC B1 ;  /* 0x0000000000017941 */ /* 0x000fea0003800000 */
.L_x_104:
        /* <DEDUP_REMOVED lines=10> */
.L_x_107:
[----:B------:R-:W-:Y:S05]  /*3c00*/  BSYNC B1 ;  /* 0x0000000000017941 */ /* 0x000fea0003800000 */
.L_x_106:
        /* <DEDUP_REMOVED lines=10> */
.L_x_109:
[----:B------:R-:W-:Y:S05]  /*3cb0*/  BSYNC B1 ;  /* 0x0000000000017941 */ /* 0x000fea0003800000 */
.L_x_108:
        /* <DEDUP_REMOVED lines=9> */
.L_x_111:
[----:B------:R-:W-:Y:S05]  /*3d50*/  BSYNC B1 ;  /* 0x0000000000017941 */ /* 0x000fea0003800000 */
.L_x_110:
        /* <DEDUP_REMOVED lines=9> */
.L_x_113:
[----:B------:R-:W-:Y:S05]  /*3df0*/  BSYNC B1 ;  /* 0x0000000000017941 */ /* 0x000fea0003800000 */
.L_x_112:
        /* <DEDUP_REMOVED lines=10> */
.L_x_115:
[----:B------:R-:W-:Y:S05]  /*3ea0*/  BSYNC B1 ;  /* 0x0000000000017941 */ /* 0x000fea0003800000 */
.L_x_114:
        /* <DEDUP_REMOVED lines=10> */
.L_x_117:
[----:B------:R-:W-:Y:S05]  /*3f50*/  BSYNC B1 ;  /* 0x0000000000017941 */ /* 0x000fea0003800000 */
.L_x_116:
        /* <DEDUP_REMOVED lines=9> */
.L_x_119:
[----:B------:R-:W-:Y:S05]  /*3ff0*/  BSYNC B1 ;  /* 0x0000000000017941 */ /* 0x000fea0003800000 */
.L_x_118:
        /* <DEDUP_REMOVED lines=9> */
.L_x_121:
[----:B------:R-:W-:Y:S05]  /*4090*/  BSYNC B1 ;  /* 0x0000000000017941 */ /* 0x000fea0003800000 */
.L_x_120:
        /* <DEDUP_REMOVED lines=10> */
.L_x_123:
[----:B------:R-:W-:Y:S05]  /*4140*/  BSYNC B1 ;  /* 0x0000000000017941 */ /* 0x000fea0003800000 */
.L_x_122:
        /* <DEDUP_REMOVED lines=10> */
.L_x_125:
[----:B------:R-:W-:Y:S05]  /*41f0*/  BSYNC B1 ;  /* 0x0000000000017941 */ /* 0x000fea0003800000 */
.L_x_124:
        /* <DEDUP_REMOVED lines=9> */
.L_x_127:
[----:B------:R-:W-:Y:S05]  /*4290*/  BSYNC B1 ;  /* 0x0000000000017941 */ /* 0x000fea0003800000 */
.L_x_126:
        /* <DEDUP_REMOVED lines=9> */
.L_x_129:
[----:B------:R-:W-:Y:S05]  /*4330*/  BSYNC B1 ;  /* 0x0000000000017941 */ /* 0x000fea0003800000 */
.L_x_128:
        /* <DEDUP_REMOVED lines=10> */
.L_x_131:
[----:B------:R-:W-:Y:S05]  /*43e0*/  BSYNC B1 ;  /* 0x0000000000017941 */ /* 0x000fea0003800000 */
.L_x_130:
        /* <DEDUP_REMOVED lines=10> */
.L_x_133:
[----:B------:R-:W-:Y:S05]  /*4490*/  BSYNC B1 ;  /* 0x0000000000017941 */ /* 0x000fea0003800000 */
.L_x_132:
        /* <DEDUP_REMOVED lines=9> */
.L_x_135:
[----:B------:R-:W-:Y:S05]  /*4530*/  BSYNC B1 ;  /* 0x0000000000017941 */ /* 0x000fea0003800000 */
.L_x_134:
        /* <DEDUP_REMOVED lines=9> */
.L_x_137:
[----:B------:R-:W-:Y:S05]  /*45d0*/  BSYNC B1 ;  /* 0x0000000000017941 */ /* 0x000fea0003800000 */
.L_x_136:
        /* <DEDUP_REMOVED lines=10> */
.L_x_139:
[----:B------:R-:W-:Y:S05]  /*4680*/  BSYNC B1 ;  /* 0x0000000000017941 */ /* 0x000fea0003800000 */
.L_x_138:
        /* <DEDUP_REMOVED lines=10> */
.L_x_141:
[----:B------:R-:W-:Y:S05]  /*4730*/  BSYNC B1 ;  /* 0x0000000000017941 */ /* 0x000fea0003800000 */
.L_x_140:
        /* <DEDUP_REMOVED lines=9> */
.L_x_143:
[----:B------:R-:W-:Y:S05]  /*47d0*/  BSYNC B1 ;  /* 0x0000000000017941 */ /* 0x000fea0003800000 */
.L_x_142:
        /* <DEDUP_REMOVED lines=9> */
.L_x_145:
[----:B------:R-:W-:Y:S05]  /*4870*/  BSYNC B1 ;  /* 0x0000000000017941 */ /* 0x000fea0003800000 */
.L_x_144:
        /* <DEDUP_REMOVED lines=10> */
.L_x_147:
[----:B------:R-:W-:Y:S05]  /*4920*/  BSYNC B1 ;  /* 0x0000000000017941 */ /* 0x000fea0003800000 */
.L_x_146:
        /* <DEDUP_REMOVED lines=10> */
.L_x_149:
[----:B------:R-:W-:Y:S05]  /*49d0*/  BSYNC B1 ;  /* 0x0000000000017941 */ /* 0x000fea0003800000 */
.L_x_148:
        /* <DEDUP_REMOVED lines=9> */
.L_x_151:
[----:B------:R-:W-:Y:S05]  /*4a70*/  BSYNC B1 ;  /* 0x0000000000017941 */ /* 0x000fea0003800000 */
.L_x_150:
        /* <DEDUP_REMOVED lines=9> */
.L_x_153:
[----:B------:R-:W-:Y:S05]  /*4b10*/  BSYNC B1 ;  /* 0x0000000000017941 */ /* 0x000fea0003800000 */
.L_x_152:
        /* <DEDUP_REMOVED lines=10> */
.L_x_155:
[----:B------:R-:W-:Y:S05]  /*4bc0*/  BSYNC B1 ;  /* 0x0000000000017941 */ /* 0x000fea0003800000 */
.L_x_154:
        /* <DEDUP_REMOVED lines=10> */
.L_x_157:
[----:B------:R-:W-:Y:S05]  /*4c70*/  BSYNC B1 ;  /* 0x0000000000017941 */ /* 0x000fea0003800000 */
.L_x_156:
        /* <DEDUP_REMOVED lines=9> */
.L_x_159:
[----:B------:R-:W-:Y:S05]  /*4d10*/  BSYNC B1 ;  /* 0x0000000000017941 */ /* 0x000fea0003800000 */
.L_x_158:
        /* <DEDUP_REMOVED lines=9> */
.L_x_161:
[----:B------:R-:W-:Y:S05]  /*4db0*/  BSYNC B1 ;  /* 0x0000000000017941 */ /* 0x000fea0003800000 */
.L_x_160:
        /* <DEDUP_REMOVED lines=10> */
.L_x_163:
[----:B------:R-:W-:Y:S05]  /*4e60*/  BSYNC B1 ;  /* 0x0000000000017941 */ /* 0x000fea0003800000 */
.L_x_162:
        /* <DEDUP_REMOVED lines=10> */
.L_x_165:
[----:B------:R-:W-:Y:S05]  /*4f10*/  BSYNC B1 ;  /* 0x0000000000017941 */ /* 0x000fea0003800000 */
.L_x_164:
        /* <DEDUP_REMOVED lines=9> */
.L_x_167:
[----:B------:R-:W-:Y:S05]  /*4fb0*/  BSYNC B1 ;  /* 0x0000000000017941 */ /* 0x000fea0003800000 */
.L_x_166:
        /* <DEDUP_REMOVED lines=9> */
.L_x_169:
[----:B------:R-:W-:Y:S05]  /*5050*/  BSYNC B1 ;  /* 0x0000000000017941 */ /* 0x000fea0003800000 */
.L_x_168:
        /* <DEDUP_REMOVED lines=10> */
.L_x_171:
[----:B------:R-:W-:Y:S05]  /*5100*/  BSYNC B1 ;  /* 0x0000000000017941 */ /* 0x000fea0003800000 */
.L_x_170:
        /* <DEDUP_REMOVED lines=10> */
.L_x_173:
[----:B------:R-:W-:Y:S05]  /*51b0*/  BSYNC B1 ;  /* 0x0000000000017941 */ /* 0x000fea0003800000 */
.L_x_172:
        /* <DEDUP_REMOVED lines=9> */
.L_x_175:
[----:B------:R-:W-:Y:S05]  /*5250*/  BSYNC B1 ;  /* 0x0000000000017941 */ /* 0x000fea0003800000 */
.L_x_174:
        /* <DEDUP_REMOVED lines=9> */
.L_x_177:
[----:B------:R-:W-:Y:S05]  /*52f0*/  BSYNC B1 ;  /* 0x0000000000017941 */ /* 0x000fea0003800000 */
.L_x_176:
        /* <DEDUP_REMOVED lines=10> */
.L_x_179:
[----:B------:R-:W-:Y:S05]  /*53a0*/  BSYNC B1 ;  /* 0x0000000000017941 */ /* 0x000fea0003800000 */
.L_x_178:
        /* <DEDUP_REMOVED lines=10> */
.L_x_181:
[----:B------:R-:W-:Y:S05]  /*5450*/  BSYNC B1 ;  /* 0x0000000000017941 */ /* 0x000fea0003800000 */
.L_x_180:
        /* <DEDUP_REMOVED lines=9> */
.L_x_183:
[----:B------:R-:W-:Y:S05]  /*54f0*/  BSYNC B1 ;  /* 0x0000000000017941 */ /* 0x000fea0003800000 */
.L_x_182:
        /* <DEDUP_REMOVED lines=9> */
.L_x_185:
[----:B------:R-:W-:Y:S05]  /*5590*/  BSYNC B1 ;  /* 0x0000000000017941 */ /* 0x000fea0003800000 */
.L_x_184:
        /* <DEDUP_REMOVED lines=10> */
.L_x_187:
[----:B------:R-:W-:Y:S05]  /*5640*/  BSYNC B1 ;  /* 0x0000000000017941 */ /* 0x000fea0003800000 */
.L_x_186:
        /* <DEDUP_REMOVED lines=10> */
.L_x_189:
[----:B------:R-:W-:Y:S05]  /*56f0*/  BSYNC B1 ;  /* 0x0000000000017941 */ /* 0x000fea0003800000 */
.L_x_188:
        /* <DEDUP_REMOVED lines=9> */
.L_x_191:
[----:B------:R-:W-:Y:S05]  /*5790*/  BSYNC B1 ;  /* 0x0000000000017941 */ /* 0x000fea0003800000 */
.L_x_190:
        /* <DEDUP_REMOVED lines=9> */
.L_x_193:
[----:B------:R-:W-:Y:S05]  /*5830*/  BSYNC B1 ;  /* 0x0000000000017941 */ /* 0x000fea0003800000 */
.L_x_192:
        /* <DEDUP_REMOVED lines=10> */
.L_x_195:
[----:B------:R-:W-:Y:S05]  /*58e0*/  BSYNC B1 ;  /* 0x0000000000017941 */ /* 0x000fea0003800000 */
.L_x_194:
        /* <DEDUP_REMOVED lines=10> */
.L_x_197:
[----:B------:R-:W-:Y:S05]  /*5990*/  BSYNC B1 ;  /* 0x0000000000017941 */ /* 0x000fea0003800000 */
.L_x_196:
        /* <DEDUP_REMOVED lines=9> */
.L_x_199:
[----:B------:R-:W-:Y:S05]  /*5a30*/  BSYNC B1 ;  /* 0x0000000000017941 */ /* 0x000fea0003800000 */
.L_x_198:
        /* <DEDUP_REMOVED lines=9> */
.L_x_201:
[----:B------:R-:W-:Y:S05]  /*5ad0*/  BSYNC B1 ;  /* 0x0000000000017941 */ /* 0x000fea0003800000 */
.L_x_200:
        /* <DEDUP_REMOVED lines=10> */
.L_x_203:
[----:B------:R-:W-:Y:S05]  /*5b80*/  BSYNC B1 ;  /* 0x0000000000017941 */ /* 0x000fea0003800000 */
.L_x_202:
        /* <DEDUP_REMOVED lines=10> */
.L_x_205:
[----:B------:R-:W-:Y:S05]  /*5c30*/  BSYNC B1 ;  /* 0x0000000000017941 */ /* 0x000fea0003800000 */
.L_x_204:
        /* <DEDUP_REMOVED lines=9> */
.L_x_207:
[----:B------:R-:W-:Y:S05]  /*5cd0*/  BSYNC B1 ;  /* 0x0000000000017941 */ /* 0x000fea0003800000 */
.L_x_206:
        /* <DEDUP_REMOVED lines=9> */
.L_x_209:
[----:B------:R-:W-:Y:S05]  /*5d70*/  BSYNC B1 ;  /* 0x0000000000017941 */ /* 0x000fea0003800000 */
.L_x_208:
        /* <DEDUP_REMOVED lines=10> */
.L_x_211:
[----:B------:R-:W-:Y:S05]  /*5e20*/  BSYNC B1 ;  /* 0x0000000000017941 */ /* 0x000fea0003800000 */
.L_x_210:
        /* <DEDUP_REMOVED lines=10> */
.L_x_213:
[----:B------:R-:W-:Y:S05]  /*5ed0*/  BSYNC B1 ;  /* 0x0000000000017941 */ /* 0x000fea0003800000 */
.L_x_212:
        /* <DEDUP_REMOVED lines=9> */
.L_x_215:
[----:B------:R-:W-:Y:S05]  /*5f70*/  BSYNC B1 ;  /* 0x0000000000017941 */ /* 0x000fea0003800000 */
.L_x_214:
        /* <DEDUP_REMOVED lines=9> */
.L_x_217:
[----:B------:R-:W-:Y:S05]  /*6010*/  BSYNC B1 ;  /* 0x0000000000017941 */ /* 0x000fea0003800000 */
.L_x_216:
        /* <DEDUP_REMOVED lines=10> */
.L_x_219:
[----:B------:R-:W-:Y:S05]  /*60c0*/  BSYNC B1 ;  /* 0x0000000000017941 */ /* 0x000fea0003800000 */
.L_x_218:
        /* <DEDUP_REMOVED lines=10> */
.L_x_221:
[----:B------:R-:W-:Y:S05]  /*6170*/  BSYNC B1 ;  /* 0x0000000000017941 */ /* 0x000fea0003800000 */
.L_x_220:
        /* <DEDUP_REMOVED lines=9> */
.L_x_223:
[----:B------:R-:W-:Y:S05]  /*6210*/  BSYNC B1 ;  /* 0x0000000000017941 */ /* 0x000fea0003800000 */
.L_x_222:
        /* <DEDUP_REMOVED lines=9> */
.L_x_225:
[----:B------:R-:W-:Y:S05]  /*62b0*/  BSYNC B1 ;  /* 0x0000000000017941 */ /* 0x000fea0003800000 */
.L_x_224:
        /* <DEDUP_REMOVED lines=10> */
.L_x_227:
[----:B------:R-:W-:Y:S05]  /*6360*/  BSYNC B1 ;  /* 0x0000000000017941 */ /* 0x000fea0003800000 */
.L_x_226:
        /* <DEDUP_REMOVED lines=10> */
.L_x_229:
[----:B------:R-:W-:Y:S05]  /*6410*/  BSYNC B1 ;  /* 0x0000000000017941 */ /* 0x000fea0003800000 */
.L_x_228:
        /* <DEDUP_REMOVED lines=9> */
.L_x_231:
[----:B------:R-:W-:Y:S05]  /*64b0*/  BSYNC B1 ;  /* 0x0000000000017941 */ /* 0x000fea0003800000 */
.L_x_230:
        /* <DEDUP_REMOVED lines=9> */
.L_x_233:
[----:B------:R-:W-:Y:S05]  /*6550*/  BSYNC B1 ;  /* 0x0000000000017941 */ /* 0x000fea0003800000 */
.L_x_232:
        /* <DEDUP_REMOVED lines=10> */
.L_x_235:
[----:B------:R-:W-:Y:S05]  /*6600*/  BSYNC B1 ;  /* 0x0000000000017941 */ /* 0x000fea0003800000 */
.L_x_234:
        /* <DEDUP_REMOVED lines=10> */
.L_x_237:
[----:B------:R-:W-:Y:S05]  /*66b0*/  BSYNC B1 ;  /* 0x0000000000017941 */ /* 0x000fea0003800000 */
.L_x_236:
        /* <DEDUP_REMOVED lines=9> */
.L_x_239:
[----:B------:R-:W-:Y:S05]  /*6750*/  BSYNC B1 ;  /* 0x0000000000017941 */ /* 0x000fea0003800000 */
.L_x_238:
        /* <DEDUP_REMOVED lines=9> */
.L_x_241:
[----:B------:R-:W-:Y:S05]  /*67f0*/  BSYNC B1 ;  /* 0x0000000000017941 */ /* 0x000fea0003800000 */
.L_x_240:
        /* <DEDUP_REMOVED lines=10> */
.L_x_243:
[----:B------:R-:W-:Y:S05]  /*68a0*/  BSYNC B1 ;  /* 0x0000000000017941 */ /* 0x000fea0003800000 */
.L_x_242:
        /* <DEDUP_REMOVED lines=10> */
.L_x_245:
[----:B------:R-:W-:Y:S05]  /*6950*/  BSYNC B1 ;  /* 0x0000000000017941 */ /* 0x000fea0003800000 */
.L_x_244:
        /* <DEDUP_REMOVED lines=9> */
.L_x_247:
[----:B------:R-:W-:Y:S05]  /*69f0*/  BSYNC B1 ;  /* 0x0000000000017941 */ /* 0x000fea0003800000 */
.L_x_246:
        /* <DEDUP_REMOVED lines=9> */
.L_x_249:
[----:B------:R-:W-:Y:S05]  /*6a90*/  BSYNC B1 ;  /* 0x0000000000017941 */ /* 0x000fea0003800000 */
.L_x_248:
        /* <DEDUP_REMOVED lines=10> */
.L_x_251:
[----:B------:R-:W-:Y:S05]  /*6b40*/  BSYNC B1 ;  /* 0x0000000000017941 */ /* 0x000fea0003800000 */
.L_x_250:
        /* <DEDUP_REMOVED lines=10> */
.L_x_253:
[----:B------:R-:W-:Y:S05]  /*6bf0*/  BSYNC B1 ;  /* 0x0000000000017941 */ /* 0x000fea0003800000 */
.L_x_252:
        /* <DEDUP_REMOVED lines=9> */
.L_x_255:
[----:B------:R-:W-:Y:S05]  /*6c90*/  BSYNC B1 ;  /* 0x0000000000017941 */ /* 0x000fea0003800000 */
.L_x_254:
        /* <DEDUP_REMOVED lines=9> */
.L_x_257:
[----:B------:R-:W-:Y:S05]  /*6d30*/  BSYNC B1 ;  /* 0x0000000000017941 */ /* 0x000fea0003800000 */
.L_x_256:
        /* <DEDUP_REMOVED lines=10> */
.L_x_259:
[----:B------:R-:W-:Y:S05]  /*6de0*/  BSYNC B1 ;  /* 0x0000000000017941 */ /* 0x000fea0003800000 */
.L_x_258:
        /* <DEDUP_REMOVED lines=10> */
.L_x_261:
[----:B------:R-:W-:Y:S05]  /*6e90*/  BSYNC B1 ;  /* 0x0000000000017941 */ /* 0x000fea0003800000 */
.L_x_260:
        /* <DEDUP_REMOVED lines=9> */
.L_x_263:
[----:B------:R-:W-:Y:S05]  /*6f30*/  BSYNC B1 ;  /* 0x0000000000017941 */ /* 0x000fea0003800000 */
.L_x_262:
        /* <DEDUP_REMOVED lines=9> */
.L_x_265:
[----:B------:R-:W-:Y:S05]  /*6fd0*/  BSYNC B1 ;  /* 0x0000000000017941 */ /* 0x000fea0003800000 */
.L_x_264:
        /* <DEDUP_REMOVED lines=10> */
.L_x_267:
[----:B------:R-:W-:Y:S05]  /*7080*/  BSYNC B1 ;  /* 0x0000000000017941 */ /* 0x000fea0003800000 */
.L_x_266:
        /* <DEDUP_REMOVED lines=10> */
.L_x_269:
[----:B------:R-:W-:Y:S05]  /*7130*/  BSYNC B1 ;  /* 0x0000000000017941 */ /* 0x000fea0003800000 */
.L_x_268:
        /* <DEDUP_REMOVED lines=9> */
.L_x_271:
[----:B------:R-:W-:Y:S05]  /*71d0*/  BSYNC B1 ;  /* 0x0000000000017941 */ /* 0x000fea0003800000 */
.L_x_270:
        /* <DEDUP_REMOVED lines=9> */
.L_x_273:
[----:B------:R-:W-:Y:S05]  /*7270*/  BSYNC B1 ;  /* 0x0000000000017941 */ /* 0x000fea0003800000 */
.L_x_272:
        /* <DEDUP_REMOVED lines=10> */
.L_x_275:
[----:B------:R-:W-:Y:S05]  /*7320*/  BSYNC B1 ;  /* 0x0000000000017941 */ /* 0x000fea0003800000 */
.L_x_274:
        /* <DEDUP_REMOVED lines=10> */
.L_x_277:
[----:B------:R-:W-:Y:S05]  /*73d0*/  BSYNC B1 ;  /* 0x0000000000017941 */ /* 0x000fea0003800000 */
.L_x_276:
        /* <DEDUP_REMOVED lines=9> */
.L_x_279:
[----:B------:R-:W-:Y:S05]  /*7470*/  BSYNC B1 ;  /* 0x0000000000017941 */ /* 0x000fea0003800000 */
.L_x_278:
        /* <DEDUP_REMOVED lines=9> */
.L_x_281:
[----:B------:R-:W-:Y:S05]  /*7510*/  BSYNC B1 ;  /* 0x0000000000017941 */ /* 0x000fea0003800000 */
.L_x_280:
        /* <DEDUP_REMOVED lines=10> */
.L_x_283:
[----:B------:R-:W-:Y:S05]  /*75c0*/  BSYNC B1 ;  /* 0x0000000000017941 */ /* 0x000fea0003800000 */
.L_x_282:
        /* <DEDUP_REMOVED lines=10> */
.L_x_285:
[----:B------:R-:W-:Y:S05]  /*7670*/  BSYNC B1 ;  /* 0x0000000000017941 */ /* 0x000fea0003800000 */
.L_x_284:
        /* <DEDUP_REMOVED lines=9> */
.L_x_287:
[----:B------:R-:W-:Y:S05]  /*7710*/  BSYNC B1 ;  /* 0x0000000000017941 */ /* 0x000fea0003800000 */
.L_x_286:
[----:B0----5:R-:W-:Y:S01]  /*7720*/  IMAD.U32 R0, R19, 0x10000, RZ ;  /* 0x0001000013007824 */ /* 0x021fe200078e00ff */
[----:B------:R-:W-:Y:S01]  /*7730*/  ISETP.GT.AND P0, PT, R3, 0x8, P0 ;  /* 0x000000080300780c */ /* 0x000fe20000704270 */
[----:B------:R-:W-:Y:S01]  /*7740*/  @P1 IMAD.MOV.U32 R4, RZ, RZ, R10 ;  /* 0x000000ffff041224 */ /* 0x000fe200078e000a */
[----:B------:R-:W-:Y:S01]  /*7750*/  BSSY B1, `(.L_x_288) ;  /* 0x0000009000017945 */ /* 0x000fe20003800000 */
[----:B------:R-:W-:-:S04]  /*7760*/  FMUL R5, R0, R155 ;  /* 0x0000009b00057220 */ /* 0x000fc80000400000 */
[----:B------:R-:W-:-:S05]  /*7770*/  FFMA R5, R150, R154, R5 ;  /* 0x0000009a96057223 */ /* 0x000fca0000000005 */
[----:B------:R-:W-:-:S04]  /*7780*/  F2FP.BF16.F32.PACK_AB R5, RZ, R5 ;  /* 0x00000005ff05723e */ /* 0x000fc800000010ff */
[----:B------:R-:W-:Y:S01]  /*7790*/  PRMT R2, R5, 0x7610, R2 ;  /* 0x0000761005027816 */ /* 0x000fe20000000002 */
[----:B------:R-:W-:-:S05]  /*77a0*/  @P1 IMAD.MOV.U32 R5, RZ, RZ, R11 ;  /* 0x000000ffff051224 */ /* 0x000fca00078e000b */
[----:B------:R0:W-:Y:S01]  /*77b0*/  @P1 STG.E.U16 desc[UR36][R4.64+0x1f0], R2 ;  /* 0x0001f00204001986 */ /* 0x0001e2000c101524 */
[----:B------:R-:W-:Y:S05]  /*77c0*/  @!P0 BRA `(.L_x_289) ;  /* 0x0000000000048947 */ /* 0x000fea0003800000 */
[----:B------:R0:W5:Y:S02]  /*77d0*/  LDG.E.LTC128B.U16 R19, desc[UR36][R8.64+0x1f2] ;  /* 0x0001f22408137981 */ /* 0x000164000c1e1520 */
.L_x_289:
[----:B------:R-:W-:Y:S05]  /*77e0*/  BSYNC B1 ;  /* 0x0000000000017941 */ /* 0x000fea0003800000 */
.L_x_288:
[----:B------:R-:W-:Y:S05]  /*77f0*/  @!P0 BRA `(.L_x_290) ;  /* 0x0000002400488947 */ /* 0x000fea0003800000 */
[----:B-----5:R-:W-:-:S04]  /*7800*/  IMAD.U32 R0, R19, 0x10000, RZ ;  /* 0x0001000013007824 */ /* 0x020fc800078e00ff */
[----:B------:R-:W-:-:S04]  /*7810*/  FMUL R0, R0, R155 ;  /* 0x0000009b00007220 */ /* 0x000fc80000400000 */
[----:B------:R-:W-:-:S05]  /*7820*/  FFMA R0, R151, R154, R0 ;  /* 0x0000009a97007223 */ /* 0x000fca0000000000 */
[----:B------:R-:W-:-:S05]  /*7830*/  F2FP.BF16.F32.PACK_AB R0, RZ, R0 ;  /* 0x00000000ff00723e */ /* 0x000fca00000010ff */
[----:B------:R0:W-:Y:S01]  /*7840*/  STG.E.U16 desc[UR36][R10.64+0x1f2], R0 ;  /* 0x0001f2000a007986 */ /* 0x0001e2000c101524 */
[----:B------:R-:W-:Y:S05]  /*7850*/  BRA `(.L_x_290) ;  /* 0x0000002400307947 */ /* 0x000fea0003800000 */
.L_x_37:
[----:B------:R-:W-:Y:S01]  /*7860*/  ISETP.GT.AND P0, PT, R0, 0x1, PT ;  /* 0x000000010000780c */ /* 0x000fe20003f04270 */
[----:B------:R-:W-:Y:S01]  /*7870*/  ULDC.64 UR4, c[0x0][0x5c0] ;  /* 0x0001700000047ab9 */ /* 0x000fe20000000a00 */
[-C--:B------:R-:W-:Y:S01]  /*7880*/  FMUL R24, R24, R154.reuse ;  /* 0x0000009a18187220 */ /* 0x080fe20000400000 */
[-C--:B------:R-:W-:Y:S01]  /*7890*/  FMUL R25, R25, R154.reuse ;  /* 0x0000009a19197220 */ /* 0x080fe20000400000 */
[----:B------:R-:W-:Y:S01]  /*78a0*/  ISETP.GT.AND P3, PT, R3, RZ, P0 ;  /* 0x000000ff0300720c */ /* 0x000fe20000764270 */
[-C--:B------:R-:W-:Y:S01]  /*78b0*/  FMUL R26, R26, R154.reuse ;  /* 0x0000009a1a1a7220 */ /* 0x080fe20000400000 */
[----:B------:R-:W-:Y:S01]  /*78c0*/  LEA R4, P4, R6, UR4, 0x1 ;  /* 0x0000000406047c11 */ /* 0x000fe2000f8808ff */
[----:B------:R-:W-:Y:S01]  /*78d0*/  FMUL R27, R27, R154 ;  /* 0x0000009a1b1b7220 */ /* 0x000fe20000400000 */
[----:B------:R-:W-:Y:S01]  /*78e0*/  F2FP.BF16.F32.PACK_AB R24, RZ, R24 ;  /* 0x00000018ff18723e */ /* 0x000fe200000010ff */
[-C--:B------:R-:W-:Y:S01]  /*78f0*/  FMUL R28, R28, R154.reuse ;  /* 0x0000009a1c1c7220 */ /* 0x080fe20000400000 */
[----:B------:R-:W-:Y:S01]  /*7900*/  LEA.HI.X R5, R6, UR5, R179, 0x1, P4 ;  /* 0x0000000506057c11 */ /* 0x000fe2000a0f0cb3 */
[-C--:B------:R-:W-:Y:S01]  /*7910*/  FMUL R29, R29, R154.reuse ;  /* 0x0000009a1d1d7220 */ /* 0x080fe20000400000 */
[----:B------:R-:W-:Y:S01]  /*7920*/  F2FP.BF16.F32.PACK_AB R25, RZ, R25 ;  /* 0x00000019ff19723e */ /* 0x000fe200000010ff */
[-C--:B------:R-:W-:Y:S01]  /*7930*/  FMUL R30, R30, R154.reuse ;  /* 0x0000009a1e1e7220 */ /* 0x080fe20000400000 */
[----:B------:R-:W-:Y:S01]  /*7940*/  SHF.L.U64.HI R11, R10, 0x4, R11 ;  /* 0x000000040a0b7819 */ /* 0x000fe2000001020b */
[----:B------:R-:W-:Y:S01]  /*7950*/  @P1 STG.E.U16 desc[UR36][R4.64], R24 ;  /* 0x0000001804001986 */ /* 0x000fe2000c101524 */
[----:B------:R-:W-:Y:S01]  /*7960*/  ISETP.GT.AND P1, PT, R0, 0x8, PT ;  /* 0x000000080000780c */ /* 0x000fe20003f24270 */
[----:B------:R-:W-:Y:S01]  /*7970*/  FMUL R31, R31, R154 ;  /* 0x0000009a1f1f7220 */ /* 0x000fe20000400000 */
[C---:B------:R-:W-:Y:S01]  /*7980*/  ISETP.GT.AND P4, PT, R3.reuse, 0x8, P0 ;  /* 0x000000080300780c */ /* 0x040fe20000784270 */
[----:B------:R-:W-:Y:S01]  /*7990*/  @P3 STG.E.U16 desc[UR36][R4.64+0x2], R25 ;  /* 0x0000021904003986 */ /* 0x000fe2000c101524 */
[----:B------:R-:W-:Y:S01]  /*79a0*/  LEA R6, P3, R10, R4, 0x4 ;  /* 0x000000040a067211 */ /* 0x000fe200078620ff */
[-C--:B------:R-:W-:Y:S01]  /*79b0*/  FMUL R32, R32, R154.reuse ;  /* 0x0000009a20207220 */ /* 0x080fe20000400000 */
[----:B------:R-:W-:Y:S01]  /*79c0*/  ISETP.GT.AND P2, PT, R3, 0x8, P2 ;  /* 0x000000080300780c */ /* 0x000fe20001744270 */
[-C--:B------:R-:W-:Y:S01]  /*79d0*/  FMUL R33, R33, R154.reuse ;  /* 0x0000009a21217220 */ /* 0x080fe20000400000 */
[----:B------:R-:W-:Y:S01]  /*79e0*/  ISETP.GT.AND P0, PT, R0, 0x9, PT ;  /* 0x000000090000780c */ /* 0x000fe20003f04270 */
[----:B------:R-:W-:Y:S01]  /*79f0*/  IMAD.X R7, R11, 0x1, R5, P3 ;  /* 0x000000010b077824 */ /* 0x000fe200018e0605 */
[C---:B------:R-:W-:Y:S01]  /*7a00*/  ISETP.GT.AND P5, PT, R3.reuse, RZ, P1 ;  /* 0x000000ff0300720c */ /* 0x040fe20000fa4270 */
[-C--:B------:R-:W-:Y:S01]  /*7a10*/  FMUL R34, R34, R154.reuse ;  /* 0x0000009a22227220 */ /* 0x080fe20000400000 */
[----:B------:R-:W-:Y:S01]  /*7a20*/  ISETP.GT.AND P3, PT, R3, RZ, P0 ;  /* 0x000000ff0300720c */ /* 0x000fe20000764270 */
[----:B------:R-:W-:Y:S01]  /*7a30*/  FMUL R35, R35, R154 ;  /* 0x0000009a23237220 */ /* 0x000fe20000400000 */
[----:B------:R-:W-:Y:S01]  /*7a40*/  F2FP.BF16.F32.PACK_AB R26, RZ, R26 ;  /* 0x0000001aff1a723e */ /* 0x000fe200000010ff */
[-C--:B------:R-:W-:Y:S01]  /*7a50*/  FMUL R36, R36, R154.reuse ;  /* 0x0000009a24247220 */ /* 0x080fe20000400000 */
[----:B------:R-:W-:Y:S01]  /*7a60*/  F2FP.BF16.F32.PACK_AB R27, RZ, R27 ;  /* 0x0000001bff1b723e */ /* 0x000fe200000010ff */
[----:B------:R-:W-:Y:S01]  /*7a70*/  FMUL R37, R37, R154 ;  /* 0x0000009a25257220 */ /* 0x000fe20000400000 */
[----:B------:R-:W-:Y:S01]  /*7a80*/  F2FP.BF16.F32.PACK_AB R28, RZ, R28 ;  /* 0x0000001cff1c723e */ /* 0x000fe200000010ff */
[----:B------:R-:W-:Y:S01]  /*7a90*/  @P2 STG.E.U16 desc[UR36][R6.64], R26 ;  /* 0x0000001a06002986 */ /* 0x000fe2000c101524 */
[----:B------:R-:W-:Y:S01]  /*7aa0*/  F2FP.BF16.F32.PACK_AB R29, RZ, R29 ;  /* 0x0000001dff1d723e */ /* 0x000fe200000010ff */
[-C--:B------:R-:W-:Y:S01]  /*7ab0*/  FMUL R38, R38, R154.reuse ;  /* 0x0000009a26267220 */ /* 0x080fe20000400000 */
[----:B------:R-:W-:Y:S01]  /*7ac0*/  ISETP.GT.AND P2, PT, R3, 0x8, P1 ;  /* 0x000000080300780c */ /* 0x000fe20000f44270 */
[----:B------:R-:W-:Y:S01]  /*7ad0*/  @P4 STG.E.U16 desc[UR36][R6.64+0x2], R27 ;  /* 0x0000021b06004986 */ /* 0x000fe2000c101524 */
[----:B------:R-:W-:Y:S01]  /*7ae0*/  ISETP.GT.AND P1, PT, R0, 0x10, PT ;  /* 0x000000100000780c */ /* 0x000fe20003f24270 */
[----:B------:R-:W-:Y:S01]  /*7af0*/  FMUL R39, R39, R154 ;  /* 0x0000009a27277220 */ /* 0x000fe20000400000 */
[----:B------:R-:W-:Y:S01]  /*7b00*/  F2FP.BF16.F32.PACK_AB R30, RZ, R30 ;  /* 0x0000001eff1e723e */ /* 0x000fe200000010ff */
[----:B------:R-:W-:Y:S01]  /*7b10*/  @P5 STG.E.U16 desc[UR36][R4.64+0x10], R28 ;  /* 0x0000101c04005986 */ /* 0x000fe2000c101524 */
[C---:B------:R-:W-:Y:S01]  /*7b20*/  ISETP.GT.AND P4, PT, R3.reuse, RZ, P1 ;  /* 0x000000ff0300720c */ /* 0x040fe20000f84270 */
[-C--:B------:R-:W-:Y:S01]  /*7b30*/  FMUL R40, R40, R154.reuse ;  /* 0x0000009a28287220 */ /* 0x080fe20000400000 */
[----:B------:R-:W-:Y:S01]  /*7b40*/  F2FP.BF16.F32.PACK_AB R31, RZ, R31 ;  /* 0x0000001fff1f723e */ /* 0x000fe200000010ff */
[----:B------:R-:W-:Y:S01]  /*7b50*/  @P3 STG.E.U16 desc[UR36][R4.64+0x12], R29 ;  /* 0x0000121d04003986 */ /* 0x000fe2000c101524 */
[----:B------:R-:W-:Y:S01]  /*7b60*/  ISETP.GT.AND P3, PT, R3, 0x8, P0 ;  /* 0x000000080300780c */ /* 0x000fe20000764270 */
[----:B------:R-:W-:Y:S01]  /*7b70*/  FMUL R41, R41, R154 ;  /* 0x0000009a29297220 */ /* 0x000fe20000400000 */
[----:B------:R-:W-:Y:S01]  /*7b80*/  ISETP.GT.AND P0, PT, R0, 0x11, PT ;  /* 0x000000110000780c */ /* 0x000fe20003f04270 */
[----:B------:R-:W-:Y:S01]  /*7b90*/  @P2 STG.E.U16 desc[UR36][R6.64+0x10], R30 ;  /* 0x0000101e06002986 */ /* 0x000fe2000c101524 */
[----:B------:R-:W-:Y:S01]  /*7ba0*/  F2FP.BF16.F32.PACK_AB R32, RZ, R32 ;  /* 0x00000020ff20723e */ /* 0x000fe200000010ff */
[-C--:B------:R-:W-:Y:S01]  /*7bb0*/  FMUL R42, R42, R154.reuse ;  /* 0x0000009a2a2a7220 */ /* 0x080fe20000400000 */
[----:B------:R-:W-:Y:S01]  /*7bc0*/  ISETP.GT.AND P5, PT, R3, RZ, P0 ;  /* 0x000000ff0300720c */ /* 0x000fe200007a4270 */
[-C--:B------:R-:W-:Y:S01]  /*7bd0*/  FMUL R43, R43, R154.reuse ;  /* 0x0000009a2b2b7220 */ /* 0x080fe20000400000 */
[----:B------:R-:W-:Y:S01]  /*7be0*/  ISETP.GT.AND P2, PT, R3, 0x8, P1 ;  /* 0x000000080300780c */ /* 0x000fe20000f44270 */
[-C--:B------:R-:W-:Y:S01]  /*7bf0*/  FMUL R44, R44, R154.reuse ;  /* 0x0000009a2c2c7220 */ /* 0x080fe20000400000 */
[----:B------:R-:W-:Y:S01]  /*7c00*/  ISETP.GT.AND P1, PT, R0, 0x18, PT ;  /* 0x000000180000780c */ /* 0x000fe20003f24270 */
[-C--:B------:R-:W-:Y:S01]  /*7c10*/  FMUL R45, R45, R154.reuse ;  /* 0x0000009a2d2d7220 */ /* 0x080fe20000400000 */
[----:B------:R-:W-:Y:S01]  /*7c20*/  F2FP.BF16.F32.PACK_AB R33, RZ, R33 ;  /* 0x00000021ff21723e */ /* 0x000fe200000010ff */
[----:B------:R-:W-:Y:S01]  /*7c30*/  @P3 STG.E.U16 desc[UR36][R6.64+0x12], R31 ;  /* 0x0000121f06003986 */ /* 0x000fe2000c101524 */
[C---:B------:R-:W-:Y:S01]  /*7c40*/  ISETP.GT.AND P3, PT, R3.reuse, 0x8, P0 ;  /* 0x000000080300780c */ /* 0x040fe20000764270 */
[-C--:B------:R-:W-:Y:S01]  /*7c50*/  FMUL R46, R46, R154.reuse ;  /* 0x0000009a2e2e7220 */ /* 0x080fe20000400000 */
[----:B------:R-:W-:Y:S01]  /*7c60*/  ISETP.GT.AND P0, PT, R0, 0x19, PT ;  /* 0x000000190000780c */ /* 0x000fe20003f04270 */
[----:B------:R-:W-:Y:S01]  /*7c70*/  @P4 STG.E.U16 desc[UR36][R4.64+0x20], R32 ;  /* 0x0000202004004986 */ /* 0x000fe2000c101524 */
[----:B------:R-:W-:Y:S01]  /*7c80*/  ISETP.GT.AND P4, PT, R3, RZ, P1 ;  /* 0x000000ff0300720c */ /* 0x000fe20000f84270 */
[----:B------:R-:W-:Y:S01]  /*7c90*/  FMUL R47, R47, R154 ;  /* 0x0000009a2f2f7220 */ /* 0x000fe20000400000 */
[----:B------:R-:W-:Y:S01]  /*7ca0*/  F2FP.BF16.F32.PACK_AB R34, RZ, R34 ;  /* 0x00000022ff22723e */ /* 0x000fe200000010ff */
[----:B------:R-:W-:Y:S01]  /*7cb0*/  @P5 STG.E.U16 desc[UR36][R4.64+0x22], R33 ;  /* 0x0000222104005986 */ /* 0x000fe2000c101524 */
[----:B------:R-:W-:Y:S01]  /*7cc0*/  ISETP.GT.AND P5, PT, R3, RZ, P0 ;  /* 0x000000ff0300720c */ /* 0x000fe200007a4270 */
[----:B------:R-:W-:Y:S01]  /*7cd0*/  FMUL R48, R48, R154 ;  /* 0x0000009a30307220 */ /* 0x000fe20000400000 */
[----:B------:R-:W-:Y:S01]  /*7ce0*/  F2FP.BF16.F32.PACK_AB R35, RZ, R35 ;  /* 0x00000023ff23723e */ /* 0x000fe200000010ff */
[----:B------:R-:W-:Y:S01]  /*7cf0*/  @P2 STG.E.U16 desc[UR36][R6.64+0x20], R34 ;  /* 0x0000202206002986 */ /* 0x000fe2000c101524 */
[----:B------:R-:W-:Y:S01]  /*7d00*/  F2FP.BF16.F32.PACK_AB R36, RZ, R36 ;  /* 0x00000024ff24723e */ /* 0x000fe200000010ff */
[-C--:B------:R-:W-:Y:S01]  /*7d10*/  FMUL R49, R49, R154.reuse ;  /* 0x0000009a31317220 */ /* 0x080fe20000400000 */
[C---:B------:R-:W-:Y:S01]  /*7d20*/  ISETP.GT.AND P2, PT, R3.reuse, 0x8, P1 ;  /* 0x000000080300780c */ /* 0x040fe20000f44270 */
[----:B------:R-:W-:Y:S01]  /*7d30*/  @P3 STG.E.U16 desc[UR36][R6.64+0x22], R35 ;  /* 0x0000222306003986 */ /* 0x000fe2000c101524 */
[----:B------:R-:W-:Y:S01]  /*7d40*/  ISETP.GT.AND P1, PT, R0, 0x20, PT ;  /* 0x000000200000780c */ /* 0x000fe20003f24270 */
[-C--:B------:R-:W-:Y:S01]  /*7d50*/  FMUL R50, R50, R154.reuse ;  /* 0x0000009a32327220 */ /* 0x080fe20000400000 */
[----:B------:R-:W-:Y:S01]  /*7d60*/  F2FP.BF16.F32.PACK_AB R37, RZ, R37 ;  /* 0x00000025ff25723e */ /* 0x000fe200000010ff */
[----:B------:R-:W-:Y:S01]  /*7d70*/  @P4 STG.E.U16 desc[UR36][R4.64+0x30], R36 ;  /* 0x0000302404004986 */ /* 0x000fe2000c101524 */
[----:B------:R-:W-:Y:S01]  /*7d80*/  ISETP.GT.AND P3, PT, R3, 0x8, P0 ;  /* 0x000000080300780c */ /* 0x000fe20000764270 */
[-C--:B------:R-:W-:Y:S01]  /*7d90*/  FMUL R51, R51, R154.reuse ;  /* 0x0000009a33337220 */ /* 0x080fe20000400000 */
[----:B------:R-:W-:Y:S01]  /*7da0*/  ISETP.GT.AND P0, PT, R0, 0x21, PT ;  /* 0x000000210000780c */ /* 0x000fe20003f04270 */
[----:B------:R-:W-:Y:S01]  /*7db0*/  @P5 STG.E.U16 desc[UR36][R4.64+0x32], R37 ;  /* 0x0000322504005986 */ /* 0x000fe2000c101524 */
[----:B------:R-:W-:Y:S01]  /*7dc0*/  ISETP.GT.AND P4, PT, R3, RZ, P1 ;  /* 0x000000ff0300720c */ /* 0x000fe20000f84270 */
[----:B------:R-:W-:Y:S01]  /*7dd0*/  FMUL R52, R52, R154 ;  /* 0x0000009a34347220 */ /* 0x000fe20000400000 */
[----:B------:R-:W-:Y:S01]  /*7de0*/  F2FP.BF16.F32.PACK_AB R38, RZ, R38 ;  /* 0x00000026ff26723e */ /* 0x000fe200000010ff */
[-C--:B------:R-:W-:Y:S01]  /*7df0*/  FMUL R53, R53, R154.reuse ;  /* 0x0000009a35357220 */ /* 0x080fe20000400000 */
        /* <DEDUP_REMOVED lines=325> */
[----:B------:R-:W-:Y:S01]  /*9250*/  FMUL R151, R151, R154 ;  /* 0x0000009a97977220 */ /* 0x000fe20000400000 */
[----:B------:R-:W-:Y:S01]  /*9260*/  ISETP.GT.AND P2, PT, R3, 0x8, P1 ;  /* 0x000000080300780c */ /* 0x000fe20000f44270 */
[----:B------:R-:W-:Y:S01]  /*9270*/  @P3 STG.E.U16 desc[UR36][R6.64+0x132], R103 ;  /* 0x0001326706003986 */ /* 0x000fe2000c101524 */
[----:B------:R-:W-:-:S02]  /*9280*/  ISETP.GT.AND P1, PT, R0, 0xa8, PT ;  /* 0x000000a80000780c */ /* 0x000fc40003f24270 */
[----:B------:R-:W-:Y:S01]  /*9290*/  F2FP.BF16.F32.PACK_AB R105, RZ, R105 ;  /* 0x00000069ff69723e */ /* 0x000fe200000010ff */
[----:B------:R-:W-:Y:S01]  /*92a0*/  @P4 STG.E.U16 desc[UR36][R4.64+0x140], R104 ;  /* 0x0001406804004986 */ /* 0x000fe2000c101524 */
[C---:B------:R-:W-:Y:S02]  /*92b0*/  ISETP.GT.AND P3, PT, R3.reuse, 0x8, P0 ;  /* 0x000000080300780c */ /* 0x040fe40000764270 */
[----:B------:R-:W-:Y:S01]  /*92c0*/  ISETP.GT.AND P0, PT, R0, 0xa9, PT ;  /* 0x000000a90000780c */ /* 0x000fe20003f04270 */
[----:B------:R-:W-:Y:S01]  /*92d0*/  @P5 STG.E.U16 desc[UR36][R4.64+0x142], R105 ;  /* 0x0001426904005986 */ /* 0x000fe2000c101524 */
[C---:B------:R-:W-:Y:S02]  /*92e0*/  ISETP.GT.AND P4, PT, R3.reuse, RZ, P1 ;  /* 0x000000ff0300720c */ /* 0x040fe40000f84270 */
[----:B------:R-:W-:Y:S02]  /*92f0*/  F2FP.BF16.F32.PACK_AB R106, RZ, R106 ;  /* 0x0000006aff6a723e */ /* 0x000fe400000010ff */
[----:B------:R-:W-:-:S02]  /*9300*/  ISETP.GT.AND P5, PT, R3, RZ, P0 ;  /* 0x000000ff0300720c */ /* 0x000fc400007a4270 */
[----:B------:R-:W-:Y:S01]  /*9310*/  F2FP.BF16.F32.PACK_AB R107, RZ, R107 ;  /* 0x0000006bff6b723e */ /* 0x000fe200000010ff */
[----:B------:R-:W-:Y:S01]  /*9320*/  @P2 STG.E.U16 desc[UR36][R6.64+0x140], R106 ;  /* 0x0001406a06002986 */ /* 0x000fe2000c101524 */
[----:B------:R-:W-:Y:S02]  /*9330*/  F2FP.BF16.F32.PACK_AB R108, RZ, R108 ;  /* 0x0000006cff6c723e */ /* 0x000fe400000010ff */
[C---:B------:R-:W-:Y:S01]  /*9340*/  ISETP.GT.AND P2, PT, R3.reuse, 0x8, P1 ;  /* 0x000000080300780c */ /* 0x040fe20000f44270 */
[----:B------:R-:W-:Y:S01]  /*9350*/  @P3 STG.E.U16 desc[UR36][R6.64+0x142], R107 ;  /* 0x0001426b06003986 */ /* 0x000fe2000c101524 */
[----:B------:R-:W-:Y:S02]  /*9360*/  ISETP.GT.AND P1, PT, R0, 0xb0, PT ;  /* 0x000000b00000780c */ /* 0x000fe40003f24270 */
[----:B------:R-:W-:Y:S01]  /*9370*/  F2FP.BF16.F32.PACK_AB R109, RZ, R109 ;  /* 0x0000006dff6d723e */ /* 0x000fe200000010ff */
[----:B------:R-:W-:Y:S01]  /*9380*/  @P4 STG.E.U16 desc[UR36][R4.64+0x150], R108 ;  /* 0x0001506c04004986 */ /* 0x000fe2000c101524 */
[----:B------:R-:W-:-:S02]  /*9390*/  ISETP.GT.AND P3, PT, R3, 0x8, P0 ;  /* 0x000000080300780c */ /* 0x000fc40000764270 */
[----:B------:R-:W-:Y:S01]  /*93a0*/  ISETP.GT.AND P0, PT, R0, 0xb1, PT ;  /* 0x000000b10000780c */ /* 0x000fe20003f04270 */
[----:B------:R-:W-:Y:S01]  /*93b0*/  @P5 STG.E.U16 desc[UR36][R4.64+0x152], R109 ;  /* 0x0001526d04005986 */ /* 0x000fe2000c101524 */
[C---:B------:R-:W-:Y:S02]  /*93c0*/  ISETP.GT.AND P4, PT, R3.reuse, RZ, P1 ;  /* 0x000000ff0300720c */ /* 0x040fe40000f84270 */
[----:B------:R-:W-:Y:S02]  /*93d0*/  F2FP.BF16.F32.PACK_AB R110, RZ, R110 ;  /* 0x0000006eff6e723e */ /* 0x000fe400000010ff */
[----:B------:R-:W-:Y:S02]  /*93e0*/  ISETP.GT.AND P5, PT, R3, RZ, P0 ;  /* 0x000000ff0300720c */ /* 0x000fe400007a4270 */
[----:B------:R-:W-:Y:S01]  /*93f0*/  F2FP.BF16.F32.PACK_AB R111, RZ, R111 ;  /* 0x0000006fff6f723e */ /* 0x000fe200000010ff */
[----:B------:R-:W-:Y:S01]  /*9400*/  @P2 STG.E.U16 desc[UR36][R6.64+0x150], R110 ;  /* 0x0001506e06002986 */ /* 0x000fe2000c101524 */
[----:B------:R-:W-:-:S02]  /*9410*/  F2FP.BF16.F32.PACK_AB R112, RZ, R112 ;  /* 0x00000070ff70723e */ /* 0x000fc400000010ff */
[C---:B------:R-:W-:Y:S01]  /*9420*/  ISETP.GT.AND P2, PT, R3.reuse, 0x8, P1 ;  /* 0x000000080300780c */ /* 0x040fe20000f44270 */
[----:B------:R-:W-:Y:S01]  /*9430*/  @P3 STG.E.U16 desc[UR36][R6.64+0x152], R111 ;  /* 0x0001526f06003986 */ /* 0x000fe2000c101524 */
[C---:B------:R-:W-:Y:S02]  /*9440*/  ISETP.GT.AND P1, PT, R0.reuse, 0xb8, PT ;  /* 0x000000b80000780c */ /* 0x040fe40003f24270 */
[----:B------:R-:W-:Y:S01]  /*9450*/  F2FP.BF16.F32.PACK_AB R113, RZ, R113 ;  /* 0x00000071ff71723e */ /* 0x000fe200000010ff */
[----:B------:R-:W-:Y:S01]  /*9460*/  @P4 STG.E.U16 desc[UR36][R4.64+0x160], R112 ;  /* 0x0001607004004986 */ /* 0x000fe2000c101524 */
[C---:B------:R-:W-:Y:S02]  /*9470*/  ISETP.GT.AND P3, PT, R3.reuse, 0x8, P0 ;  /* 0x000000080300780c */ /* 0x040fe40000764270 */
[----:B------:R-:W-:Y:S01]  /*9480*/  ISETP.GT.AND P0, PT, R0, 0xb9, PT ;  /* 0x000000b90000780c */ /* 0x000fe20003f04270 */
[----:B------:R-:W-:Y:S01]  /*9490*/  @P5 STG.E.U16 desc[UR36][R4.64+0x162], R113 ;  /* 0x0001627104005986 */ /* 0x000fe2000c101524 */
[----:B------:R-:W-:-:S02]  /*94a0*/  ISETP.GT.AND P4, PT, R3, RZ, P1 ;  /* 0x000000ff0300720c */ /* 0x000fc40000f84270 */
[----:B------:R-:W-:Y:S02]  /*94b0*/  F2FP.BF16.F32.PACK_AB R114, RZ, R114 ;  /* 0x00000072ff72723e */ /* 0x000fe400000010ff */
[C---:B------:R-:W-:Y:S02]  /*94c0*/  ISETP.GT.AND P5, PT, R3.reuse, RZ, P0 ;  /* 0x000000ff0300720c */ /* 0x040fe400007a4270 */
[----:B------:R-:W-:Y:S01]  /*94d0*/  F2FP.BF16.F32.PACK_AB R115, RZ, R115 ;  /* 0x00000073ff73723e */ /* 0x000fe200000010ff */
[----:B------:R-:W-:Y:S01]  /*94e0*/  @P2 STG.E.U16 desc[UR36][R6.64+0x160], R114 ;  /* 0x0001607206002986 */ /* 0x000fe2000c101524 */
[----:B------:R-:W-:Y:S02]  /*94f0*/  F2FP.BF16.F32.PACK_AB R116, RZ, R116 ;  /* 0x00000074ff74723e */ /* 0x000fe400000010ff */
        /* <DEDUP_REMOVED lines=65> */
[----:B------:R-:W-:Y:S02]  /*9910*/  ISETP.GT.AND P5, PT, R3, RZ, P0 ;  /* 0x000000ff0300720c */ /* 0x000fe400007a4270 */
[----:B------:R-:W-:Y:S02]  /*9920*/  F2FP.BF16.F32.PACK_AB R134, RZ, R134 ;  /* 0x00000086ff86723e */ /* 0x000fe400000010ff */
[----:B------:R-:W-:Y:S02]  /*9930*/  F2FP.BF16.F32.PACK_AB R135, RZ, R135 ;  /* 0x00000087ff87723e */ /* 0x000fe400000010ff */
[----:B------:R-:W-:Y:S01]  /*9940*/  F2FP.BF16.F32.PACK_AB R136, RZ, R136 ;  /* 0x00000088ff88723e */ /* 0x000fe200000010ff */
[----:B------:R-:W-:Y:S01]  /*9950*/  @P2 STG.E.U16 desc[UR36][R6.64+0x1b0], R134 ;  /* 0x0001b08606002986 */ /* 0x000fe2000c101524 */
[----:B------:R-:W-:-:S02]  /*9960*/  F2FP.BF16.F32.PACK_AB R137, RZ, R137 ;  /* 0x00000089ff89723e */ /* 0x000fc400000010ff */
[C---:B------:R-:W-:Y:S01]  /*9970*/  ISETP.GT.AND P1, PT, R3.reuse, 0x8, P1 ;  /* 0x000000080300780c */ /* 0x040fe20000f24270 */
[----:B------:R-:W-:Y:S01]  /*9980*/  @P3 STG.E.U16 desc[UR36][R6.64+0x1b2], R135 ;  /* 0x0001b28706003986 */ /* 0x000fe2000c101524 */
[C---:B------:R-:W-:Y:S02]  /*9990*/  ISETP.GT.AND P2, PT, R3.reuse, 0x8, P0 ;  /* 0x000000080300780c */ /* 0x040fe40000744270 */
[C---:B------:R-:W-:Y:S01]  /*99a0*/  ISETP.GT.AND P0, PT, R0.reuse, 0xe9, PT ;  /* 0x000000e90000780c */ /* 0x040fe20003f04270 */
[----:B------:R-:W-:Y:S01]  /*99b0*/  @P4 STG.E.U16 desc[UR36][R4.64+0x1c0], R136 ;  /* 0x0001c08804004986 */ /* 0x000fe2000c101524 */
[----:B------:R-:W-:Y:S02]  /*99c0*/  ISETP.GT.AND P4, PT, R0, 0xe8, PT ;  /* 0x000000e80000780c */ /* 0x000fe40003f84270 */
[----:B------:R-:W-:Y:S01]  /*99d0*/  F2FP.BF16.F32.PACK_AB R138, RZ, R138 ;  /* 0x0000008aff8a723e */ /* 0x000fe200000010ff */
[----:B------:R-:W-:Y:S01]  /*99e0*/  @P5 STG.E.U16 desc[UR36][R4.64+0x1c2], R137 ;  /* 0x0001c28904005986 */ /* 0x000fe2000c101524 */
[----:B------:R-:W-:-:S02]  /*99f0*/  ISETP.GT.AND P5, PT, R3, RZ, P4 ;  /* 0x000000ff0300720c */ /* 0x000fc400027a4270 */
[----:B------:R-:W-:Y:S01]  /*9a00*/  F2FP.BF16.F32.PACK_AB R139, RZ, R139 ;  /* 0x0000008bff8b723e */ /* 0x000fe200000010ff */
[----:B------:R-:W-:Y:S01]  /*9a10*/  @P1 STG.E.U16 desc[UR36][R6.64+0x1c0], R138 ;  /* 0x0001c08a06001986 */ /* 0x000fe2000c101524 */
[----:B------:R-:W-:Y:S02]  /*9a20*/  F2FP.BF16.F32.PACK_AB R140, RZ, R140 ;  /* 0x0000008cff8c723e */ /* 0x000fe400000010ff */
[C---:B------:R-:W-:Y:S01]  /*9a30*/  ISETP.GT.AND P3, PT, R3.reuse, RZ, P0 ;  /* 0x000000ff0300720c */ /* 0x040fe20000764270 */
[----:B------:R-:W-:Y:S01]  /*9a40*/  @P2 STG.E.U16 desc[UR36][R6.64+0x1c2], R139 ;  /* 0x0001c28b06002986 */ /* 0x000fe2000c101524 */
[C---:B------:R-:W-:Y:S02]  /*9a50*/  ISETP.GT.AND P4, PT, R3.reuse, 0x8, P4 ;  /* 0x000000080300780c */ /* 0x040fe40002784270 */
[----:B------:R-:W-:Y:S02]  /*9a60*/  F2FP.BF16.F32.PACK_AB R141, RZ, R141 ;  /* 0x0000008dff8d723e */ /* 0x000fe400000010ff */
[----:B------:R-:W-:Y:S01]  /*9a70*/  F2FP.BF16.F32.PACK_AB R142, RZ, R142 ;  /* 0x0000008eff8e723e */ /* 0x000fe200000010ff */
[----:B------:R-:W-:Y:S01]  /*9a80*/  @P5 STG.E.U16 desc[UR36][R4.64+0x1d0], R140 ;  /* 0x0001d08c04005986 */ /* 0x000fe2000c101524 */
[----:B------:R-:W-:-:S02]  /*9a90*/  ISETP.GT.AND P5, PT, R3, 0x8, P0 ;  /* 0x000000080300780c */ /* 0x000fc400007a4270 */
[----:B------:R-:W-:Y:S02]  /*9aa0*/  F2FP.BF16.F32.PACK_AB R143, RZ, R143 ;  /* 0x0000008fff8f723e */ /* 0x000fe400000010ff */
[C---:B------:R-:W-:Y:S01]  /*9ab0*/  ISETP.GT.AND P0, PT, R0.reuse, 0xf1, PT ;  /* 0x000000f10000780c */ /* 0x040fe20003f04270 */
[----:B------:R-:W-:Y:S01]  /*9ac0*/  @P3 STG.E.U16 desc[UR36][R4.64+0x1d2], R141 ;  /* 0x0001d28d04003986 */ /* 0x000fe2000c101524 */
[----:B------:R-:W-:Y:S02]  /*9ad0*/  ISETP.GT.AND P3, PT, R0, 0xf0, PT ;  /* 0x000000f00000780c */ /* 0x000fe40003f64270 */
[----:B------:R-:W-:Y:S01]  /*9ae0*/  F2FP.BF16.F32.PACK_AB R144, RZ, R144 ;  /* 0x00000090ff90723e */ /* 0x000fe200000010ff */
[----:B------:R-:W-:Y:S01]  /*9af0*/  @P4 STG.E.U16 desc[UR36][R6.64+0x1d0], R142 ;  /* 0x0001d08e06004986 */ /* 0x000fe2000c101524 */
[C---:B------:R-:W-:Y:S02]  /*9b00*/  ISETP.GT.AND P4, PT, R3.reuse, RZ, P3 ;  /* 0x000000ff0300720c */ /* 0x040fe40001f84270 */
[C---:B------:R-:W-:Y:S01]  /*9b10*/  ISETP.GT.AND P3, PT, R3.reuse, 0x8, P3 ;  /* 0x000000080300780c */ /* 0x040fe20001f64270 */
[----:B------:R-:W-:Y:S01]  /*9b20*/  @P5 STG.E.U16 desc[UR36][R6.64+0x1d2], R143 ;  /* 0x0001d28f06005986 */ /* 0x000fe2000c101524 */
[----:B------:R-:W-:-:S02]  /*9b30*/  ISETP.GT.AND P5, PT, R3, RZ, P0 ;  /* 0x000000ff0300720c */ /* 0x000fc400007a4270 */
[----:B------:R-:W-:Y:S02]  /*9b40*/  F2FP.BF16.F32.PACK_AB R145, RZ, R145 ;  /* 0x00000091ff91723e */ /* 0x000fe400000010ff */
[C---:B------:R-:W-:Y:S02]  /*9b50*/  ISETP.GT.AND P0, PT, R3.reuse, 0x8, P0 ;  /* 0x000000080300780c */ /* 0x040fe40000704270 */
[C---:B------:R-:W-:Y:S02]  /*9b60*/  ISETP.GT.AND P1, PT, R0.reuse, 0xf9, PT ;  /* 0x000000f90000780c */ /* 0x040fe40003f24270 */
[----:B------:R-:W-:Y:S01]  /*9b70*/  ISETP.GT.AND P2, PT, R0, 0xf8, PT ;  /* 0x000000f80000780c */ /* 0x000fe20003f44270 */
[----:B------:R-:W-:Y:S01]  /*9b80*/  @P4 STG.E.U16 desc[UR36][R4.64+0x1e0], R144 ;  /* 0x0001e09004004986 */ /* 0x000fe2000c101524 */
[C---:B------:R-:W-:Y:S01]  /*9b90*/  ISETP.GT.AND P4, PT, R3.reuse, RZ, P1 ;  /* 0x000000ff0300720c */ /* 0x040fe20000f84270 */
[----:B------:R-:W-:Y:S01]  /*9ba0*/  @P3 IMAD.MOV.U32 R2, RZ, RZ, R6 ;  /* 0x000000ffff023224 */ /* 0x000fe200078e0006 */
[C---:B------:R-:W-:Y:S01]  /*9bb0*/  ISETP.GT.AND P1, PT, R3.reuse, 0x8, P1 ;  /* 0x000000080300780c */ /* 0x040fe20000f24270 */
[----:B------:R-:W-:Y:S01]  /*9bc0*/  @P5 STG.E.U16 desc[UR36][R4.64+0x1e2], R145 ;  /* 0x0001e29104005986 */ /* 0x000fe2000c101524 */
[----:B------:R-:W-:-:S02]  /*9bd0*/  ISETP.GT.AND P5, PT, R3, RZ, P2 ;  /* 0x000000ff0300720c */ /* 0x000fc400017a4270 */
[----:B------:R-:W-:Y:S01]  /*9be0*/  ISETP.GT.AND P2, PT, R3, 0x8, P2 ;  /* 0x000000080300780c */ /* 0x000fe20001744270 */
[----:B------:R-:W-:Y:S01]  /*9bf0*/  @P3 IMAD.MOV.U32 R3, RZ, RZ, R7 ;  /* 0x000000ffff033224 */ /* 0x000fe200078e0007 */
[----:B------:R-:W-:Y:S02]  /*9c00*/  F2FP.BF16.F32.PACK_AB R146, RZ, R146 ;  /* 0x00000092ff92723e */ /* 0x000fe400000010ff */
[----:B------:R-:W-:Y:S02]  /*9c10*/  F2FP.BF16.F32.PACK_AB R147, RZ, R147 ;  /* 0x00000093ff93723e */ /* 0x000fe400000010ff */
[----:B------:R-:W-:Y:S01]  /*9c20*/  F2FP.BF16.F32.PACK_AB R148, RZ, R148 ;  /* 0x00000094ff94723e */ /* 0x000fe200000010ff */
[----:B------:R0:W-:Y:S01]  /*9c30*/  @P3 STG.E.U16 desc[UR36][R2.64+0x1e0], R146 ;  /* 0x0001e09202003986 */ /* 0x0001e2000c101524 */
[----:B------:R-:W-:Y:S02]  /*9c40*/  F2FP.BF16.F32.PACK_AB R149, RZ, R149 ;  /* 0x00000095ff95723e */ /* 0x000fe400000010ff */
[----:B------:R-:W-:-:S02]  /*9c50*/  F2FP.BF16.F32.PACK_AB R150, RZ, R150 ;  /* 0x00000096ff96723e */ /* 0x000fc400000010ff */
[----:B------:R-:W-:Y:S01]  /*9c60*/  F2FP.BF16.F32.PACK_AB R151, RZ, R151 ;  /* 0x00000097ff97723e */ /* 0x000fe200000010ff */
[----:B0-----:R-:W-:Y:S02]  /*9c70*/  @P0 IMAD.MOV.U32 R2, RZ, RZ, R6 ;  /* 0x000000ffff020224 */ /* 0x001fe400078e0006 */
[----:B------:R-:W-:-:S05]  /*9c80*/  @P0 IMAD.MOV.U32 R3, RZ, RZ, R7 ;  /* 0x000000ffff030224 */ /* 0x000fca00078e0007 */
[----:B------:R0:W-:Y:S02]  /*9c90*/  @P0 STG.E.U16 desc[UR36][R2.64+0x1e2], R147 ;  /* 0x0001e29302000986 */ /* 0x0001e4000c101524 */
[----:B0-----:R-:W-:Y:S02]  /*9ca0*/  @P5 IMAD.MOV.U32 R2, RZ, RZ, R4 ;  /* 0x000000ffff025224 */ /* 0x001fe400078e0004 */
[----:B------:R-:W-:-:S05]  /*9cb0*/  @P5 IMAD.MOV.U32 R3, RZ, RZ, R5 ;  /* 0x000000ffff035224 */ /* 0x000fca00078e0005 */
[----:B------:R0:W-:Y:S04]  /*9cc0*/  @P5 STG.E.U16 desc[UR36][R2.64+0x1f0], R148 ;  /* 0x0001f09402005986 */ /* 0x0001e8000c101524 */
[----:B------:R1:W-:Y:S01]  /*9cd0*/  @P4 STG.E.U16 desc[UR36][R4.64+0x1f2], R149 ;  /* 0x0001f29504004986 */ /* 0x0003e2000c101524 */
[----:B0-----:R-:W-:Y:S02]  /*9ce0*/  @P2 IMAD.MOV.U32 R2, RZ, RZ, R6 ;  /* 0x000000ffff022224 */ /* 0x001fe400078e0006 */
[----:B------:R-:W-:-:S05]  /*9cf0*/  @P2 IMAD.MOV.U32 R3, RZ, RZ, R7 ;  /* 0x000000ffff032224 */ /* 0x000fca00078e0007 */
[----:B------:R1:W-:Y:S04]  /*9d00*/  @P2 STG.E.U16 desc[UR36][R2.64+0x1f0], R150 ;  /* 0x0001f09602002986 */ /* 0x0003e8000c101524 */
[----:B------:R1:W-:Y:S02]  /*9d10*/  @P1 STG.E.U16 desc[UR36][R6.64+0x1f2], R151 ;  /* 0x0001f29706001986 */ /* 0x0003e4000c101524 */
.L_x_290:
[----:B------:R-:W-:Y:S05]  /*9d20*/  BSYNC B0 ;  /* 0x0000000000007941 */ /* 0x000fea0003800000 */
.L_x_36:
[----:B01----:R-:W2:Y:S01]  /*9d30*/  LDL.64 R2, [R1] ;  /* 0x0000000001027983 */ /* 0x003ea20000100a00 */
[----:B------:R-:W-:Y:S01]  /*9d40*/  ULDC.64 UR4, c[0x0][0x650] ;  /* 0x0001940000047ab9 */ /* 0x000fe20000000a00 */
[----:B------:R0:W-:Y:S01]  /*9d50*/  SYNCS.ARRIVE.TRANS64.A1T0 RZ, [R162+UR45], RZ ;  /* 0x000000ffa2ff79a7 */ /* 0x0001e2000810002d */
[----:B------:R-:W-:Y:S01]  /*9d60*/  PRMT R0, RZ, 0x7610, R0 ;  /* 0x00007610ff007816 */ /* 0x000fe20000000000 */
[----:B-----5:R-:W-:Y:S02]  /*9d70*/  IMAD.MOV.U32 R19, RZ, RZ, -0x1 ;  /* 0xffffffffff137424 */ /* 0x020fe400078e00ff */
[----:B------:R-:W-:Y:S01]  /*9d80*/  IMAD.MOV.U32 R22, RZ, RZ, -0x1 ;  /* 0xffffffffff167424 */ /* 0x000fe200078e00ff */
[----:B--2---:R-:W-:-:S04]  /*9d90*/  LEA R18, P0, R2, R18, 0x1 ;  /* 0x0000001202127211 */ /* 0x004fc800078008ff */
[----:B------:R-:W-:Y:S01]  /*9da0*/  LEA.HI.X R17, R2, R17, R23, 0x1, P0 ;  /* 0x0000001102117211 */ /* 0x000fe200000f0c17 */
[----:B------:R-:W-:Y:S01]  /*9db0*/  IMAD.MOV.U32 R2, RZ, RZ, -0x1 ;  /* 0xffffffffff027424 */ /* 0x000fe200078e00ff */
[----:B------:R-:W-:-:S04]  /*9dc0*/  ISETP.GE.U32.AND P0, PT, R18, UR4, PT ;  /* 0x0000000412007c0c */ /* 0x000fc8000bf06070 */
[----:B------:R-:W-:-:S13]  /*9dd0*/  ISETP.GE.U32.AND.EX P0, PT, R17, UR5, PT, P0 ;  /* 0x0000000511007c0c */ /* 0x000fda000bf06100 */
[----:B0-----:R-:W-:Y:S05]  /*9de0*/  @P0 BRA `(.L_x_291) ;  /* 0x0000000400700947 */ /* 0x001fea0003800000 */
[----:B------:R-:W0:Y:S01]  /*9df0*/  S2R R10, SR_CTAID.X ;  /* 0x00000000000a7919 */ /* 0x000e220000002500 */
[----:B------:R-:W1:Y:S01]  /*9e00*/  LDC.64 R8, c[0x0][0x628] ;  /* 0x00018a00ff087b82 */ /* 0x000e620000000a00 */
[----:B------:R-:W-:Y:S01]  /*9e10*/  ULDC UR4, c[0x0][0x150] ;  /* 0x0000540000047ab9 */ /* 0x000fe20000000800 */
[----:B---34-:R-:W-:Y:S01]  /*9e20*/  IMAD.MOV.U32 R6, RZ, RZ, R18 ;  /* 0x000000ffff067224 */ /* 0x018fe200078e0012 */
[----:B------:R-:W2:Y:S01]  /*9e30*/  S2R R20, SR_CTAID.Y ;  /* 0x0000000000147919 */ /* 0x000ea20000002600 */
[----:B------:R-:W-:-:S04]  /*9e40*/  IMAD.MOV.U32 R7, RZ, RZ, R17 ;  /* 0x000000ffff077224 */ /* 0x000fc800078e0011 */
[----:B------:R-:W3:Y:S08]  /*9e50*/  LDC R15, c[0x0][0x144] ;  /* 0x00005100ff0f7b82 */ /* 0x000ef00000000800 */
[----:B------:R-:W4:Y:S08]  /*9e60*/  LDC R0, c[0x0][0x630] ;  /* 0x00018c00ff007b82 */ /* 0x000f300000000800 */
[----:B------:R-:W2:Y:S01]  /*9e70*/  LDC.64 R12, c[0x0][0x620] ;  /* 0x00018800ff0c7b82 */ /* 0x000ea20000000a00 */
[----:B-1----:R-:W-:-:S04]  /*9e80*/  ISETP.NE.U32.AND P0, PT, R8, RZ, PT ;  /* 0x000000ff0800720c */ /* 0x002fc80003f05070 */
[----:B------:R-:W-:Y:S02]  /*9e90*/  ISETP.NE.AND.EX P0, PT, R9, RZ, PT, P0 ;  /* 0x000000ff0900720c */ /* 0x000fe40003f05300 */
[----:B0-----:R-:W-:-:S05]  /*9ea0*/  I2FP.F32.U32 R2, R10 ;  /* 0x0000000a00027245 */ /* 0x001fca0000201000 */
[----:B------:R-:W-:-:S04]  /*9eb0*/  FMUL R2, R2, UR4 ;  /* 0x0000000402027c20 */ /* 0x000fc80008400000 */
[----:B------:R0:W1:Y:S02]  /*9ec0*/  F2I.U32.TRUNC.NTZ R14, R2 ;  /* 0x00000002000e7305 */ /* 0x000064000020f000 */
[----:B---34-:R-:W-:Y:S05]  /*9ed0*/  @!P0 BRA `(.L_x_292) ;  /* 0x0000000000288947 */ /* 0x018fea0003800000 */
[----:B------:R-:W3:Y:S02]  /*9ee0*/  LDC R3, c[0x0][0x634] ;  /* 0x00018d00ff037b82 */ /* 0x000ee40000000800 */
[----:B---3--:R-:W-:-:S05]  /*9ef0*/  IADD3 R7, P0, R18, R3, RZ ;  /* 0x0000000312077210 */ /* 0x008fca0007f1e0ff */
[----:B------:R-:W-:-:S04]  /*9f00*/  IMAD.X R11, RZ, RZ, R17, P0 ;  /* 0x000000ffff0b7224 */ /* 0x000fc800000e0611 */
[----:B0-----:R-:W-:-:S04]  /*9f10*/  IMAD.WIDE.U32 R2, R11, R8, RZ ;  /* 0x000000080b027225 */ /* 0x001fc800078e00ff */
[----:B------:R-:W-:-:S04]  /*9f20*/  IMAD.WIDE.U32 R4, P0, R7, R9, R2 ;  /* 0x0000000907047225 */ /* 0x000fc80007800002 */
[----:B------:R-:W-:-:S04]  /*9f30*/  IMAD.WIDE.U32 R2, R7, R8, RZ ;  /* 0x0000000807027225 */ /* 0x000fc800078e00ff */
[----:B------:R-:W-:Y:S01]  /*9f40*/  IMAD.X R7, RZ, RZ, RZ, P0 ;  /* 0x000000ffff077224 */ /* 0x000fe200000e06ff */
[----:B------:R-:W-:Y:S01]  /*9f50*/  IADD3 RZ, P0, R3, R4, RZ ;  /* 0x0000000403ff7210 */ /* 0x000fe20007f1e0ff */
[----:B------:R-:W-:-:S04]  /*9f60*/  IMAD.MOV.U32 R6, RZ, RZ, R5 ;  /* 0x000000ffff067224 */ /* 0x000fc800078e0005 */
[----:B------:R-:W-:-:S08]  /*9f70*/  IMAD.WIDE.U32.X R6, R11, R9, R6, P0 ;  /* 0x000000090b067225 */ /* 0x000fd000000e0406 */
.L_x_292:
[----:B------:R-:W3:Y:S01]  /*9f80*/  LDC.64 R26, c[0x0][0x640] ;  /* 0x00019000ff1a7b82 */ /* 0x000ee20000000a00 */
[-C--:B------:R-:W-:Y:S01]  /*9f90*/  SHF.R.U64 R11, R6, R0.reuse, R7 ;  /* 0x00000000060b7219 */ /* 0x080fe20000001207 */
[----:B------:R-:W-:Y:S01]  /*9fa0*/  IMAD.MOV.U32 R19, RZ, RZ, R17 ;  /* 0x000000ffff137224 */ /* 0x000fe200078e0011 */
[----:B------:R-:W-:Y:S01]  /*9fb0*/  SHF.R.U32.HI R0, RZ, R0, R7 ;  /* 0x00000000ff007219 */ /* 0x000fe20000011607 */
[----:B-1----:R-:W-:Y:S01]  /*9fc0*/  IMAD.MOV R14, RZ, RZ, -R14 ;  /* 0x000000ffff0e7224 */ /* 0x002fe200078e0a0e */
[----:B------:R-:W-:Y:S01]  /*9fd0*/  IADD3 R5, P0, RZ, -R11, RZ ;  /* 0x8000000bff057210 */ /* 0x000fe20007f1e0ff */
[----:B------:R-:W-:Y:S01]  /*9fe0*/  ULDC UR4, c[0x0][0x154] ;  /* 0x0000550000047ab9 */ /* 0x000fe20000000800 */
[----:B------:R-:W-:Y:S01]  /*9ff0*/  IMAD.MOV.U32 R7, RZ, RZ, 0x1 ;  /* 0x00000001ff077424 */ /* 0x000fe200078e00ff */
[----:B------:R-:W1:Y:S01]  /*a000*/  LDC R4, c[0x0][0x618] ;  /* 0x00018600ff047b82 */ /* 0x000e620000000800 */
[----:B------:R-:W-:Y:S02]  /*a010*/  IMAD R22, R15, R14, R10 ;  /* 0x0000000e0f167224 */ /* 0x000fe400078e020a */
[----:B------:R-:W-:-:S04]  /*a020*/  IMAD.X R3, RZ, RZ, ~R0, P0 ;  /* 0x000000ffff037224 */ /* 0x000fc800000e0e00 */
[-C--:B--2---:R-:W-:Y:S01]  /*a030*/  IMAD R0, R3, R12.reuse, RZ ;  /* 0x0000000c03007224 */ /* 0x084fe200078e02ff */
[----:B------:R-:W2:Y:S01]  /*a040*/  LDC R6, c[0x0][0x608] ;  /* 0x00018200ff067b82 */ /* 0x000ea20000000800 */
[----:B0-----:R-:W-:-:S04]  /*a050*/  IMAD.WIDE.U32 R2, R5, R12, R18 ;  /* 0x0000000c05027225 */ /* 0x001fc800078e0012 */
[----:B------:R-:W-:Y:S01]  /*a060*/  IMAD R5, R5, R13, R0 ;  /* 0x0000000d05057224 */ /* 0x000fe200078e0200 */
[----:B------:R-:W-:Y:S02]  /*a070*/  I2FP.F32.U32 R0, R20 ;  /* 0x0000001400007245 */ /* 0x000fe40000201000 */
[----:B------:R-:W0:Y:S01]  /*a080*/  LDC R24, c[0x0][0x658] ;  /* 0x00019600ff187b82 */ /* 0x000e220000000800 */
[----:B------:R-:W-:Y:S01]  /*a090*/  IMAD.IADD R3, R3, 0x1, R5 ;  /* 0x0000000103037824 */ /* 0x000fe200078e0205 */
[----:B---3--:R-:W-:Y:S01]  /*a0a0*/  ISETP.NE.U32.AND P0, PT, R26, RZ, PT ;  /* 0x000000ff1a00720c */ /* 0x008fe20003f05070 */
[----:B------:R-:W-:Y:S01]  /*a0b0*/  FMUL R0, R0, UR4 ;  /* 0x0000000400007c20 */ /* 0x000fe20008400000 */
[----:B------:R-:W-:Y:S02]  /*a0c0*/  IMAD.MOV.U32 R5, RZ, RZ, -0x1 ;  /* 0xffffffffff057424 */ /* 0x000fe400078e00ff */
[----:B------:R-:W-:Y:S01]  /*a0d0*/  ISETP.NE.AND.EX P0, PT, R27, RZ, PT, P0 ;  /* 0x000000ff1b00720c */ /* 0x000fe20003f05300 */
[----:B------:R3:W4:Y:S01]  /*a0e0*/  F2I.U32.TRUNC.NTZ R12, R0 ;  /* 0x00000000000c7305 */ /* 0x000722000020f000 */
[----:B------:R-:W3:Y:S01]  /*a0f0*/  LDC R15, c[0x0][0x148] ;  /* 0x00005200ff0f7b82 */ /* 0x000ee20000000800 */
[----:B-1----:R-:W-:-:S02]  /*a100*/  SHF.R.U64 R10, R2, R4, R3 ;  /* 0x00000004020a7219 */ /* 0x002fc40000001203 */
[----:B------:R-:W-:-:S05]  /*a110*/  SHF.R.U32.HI R3, RZ, R4, R3 ;  /* 0x00000004ff037219 */ /* 0x000fca0000011603 */
[----:B------:R-:W1:Y:S01]  /*a120*/  LDC R14, c[0x0][0x600] ;  /* 0x00018000ff0e7b82 */ /* 0x000e620000000800 */
[-CC-:B--2---:R-:W-:Y:S02]  /*a130*/  SHF.R.U64 R8, R10, R6.reuse, R3.reuse ;  /* 0x000000060a087219 */ /* 0x184fe40000001203 */
[----:B------:R-:W-:-:S05]  /*a140*/  SHF.R.U32.HI R3, RZ, R6, R3 ;  /* 0x00000006ff037219 */ /* 0x000fca0000011603 */
[----:B------:R-:W2:Y:S01]  /*a150*/  LDC R21, c[0x0][0x648] ;  /* 0x00019200ff157b82 */ /* 0x000ea20000000800 */
[-CC-:B0-----:R-:W-:Y:S02]  /*a160*/  SHF.R.U64 R13, R8, R24.reuse, R3.reuse ;  /* 0x00000018080d7219 */ /* 0x181fe40000001203 */
[-C--:B------:R-:W-:Y:S02]  /*a170*/  SHF.L.U32 R5, R5, R24.reuse, RZ ;  /* 0x0000001805057219 */ /* 0x080fe400000006ff */
[-C--:B------:R-:W-:Y:S01]  /*a180*/  SHF.R.U32.HI R3, RZ, R24.reuse, R3 ;  /* 0x00000018ff037219 */ /* 0x080fe20000011603 */
[----:B------:R-:W-:Y:S01]  /*a190*/  IMAD.MOV.U32 R2, RZ, RZ, R13 ;  /* 0x000000ffff027224 */ /* 0x000fe200078e000d */
[----:B------:R-:W-:Y:S01]  /*a1a0*/  SHF.L.U32 R24, R7, R24, RZ ;  /* 0x0000001807187219 */ /* 0x000fe200000006ff */
[----:B------:R-:W0:Y:S01]  /*a1b0*/  LDC R25, c[0x0][0x638] ;  /* 0x00018e00ff197b82 */ /* 0x000e220000000800 */
[----:B------:R-:W-:-:S07]  /*a1c0*/  LOP3.LUT R19, RZ, R5, RZ, 0x33, !PT ;  /* 0x00000005ff137212 */ /* 0x000fce00078e33ff */
[----:B------:R-:W0:Y:S01]  /*a1d0*/  LDC R28, c[0x0][0x610] ;  /* 0x00018400ff1c7b82 */ /* 0x000e220000000800 */
[----:B----4-:R-:W-:Y:S05]  /*a1e0*/  @!P0 BRA `(.L_x_293) ;  /* 0x0000000000288947 */ /* 0x010fea0003800000 */
[----:B---3--:R-:W3:Y:S02]  /*a1f0*/  LDC R0, c[0x0][0x64c] ;  /* 0x00019300ff007b82 */ /* 0x008ee40000000800 */
[----:B---3--:R-:W-:-:S05]  /*a200*/  IADD3 R7, P0, R13, R0, RZ ;  /* 0x000000000d077210 */ /* 0x008fca0007f1e0ff */
        /* <DEDUP_REMOVED lines=8> */
.L_x_293:
[----:B------:R-:W4:Y:S01]  /*a290*/  LDC R4, c[0x0][0x65c] ;  /* 0x00019700ff047b82 */ /* 0x000f220000000800 */
[----:B--23--:R-:W-:Y:S01]  /*a2a0*/  SHF.R.U64 R0, R2, R21, R3 ;  /* 0x0000001502007219 */ /* 0x00cfe20000001203 */
[----:B-1----:R-:W-:Y:S01]  /*a2b0*/  VIADD R3, R14, 0xffffffff ;  /* 0xffffffff0e037836 */ /* 0x002fe20000000000 */
[----:B------:R-:W-:Y:S01]  /*a2c0*/  LOP3.LUT R19, R8, R19, RZ, 0xc0, !PT ;  /* 0x0000001308137212 */ /* 0x000fe200078ec0ff */
[----:B------:R-:W-:Y:S02]  /*a2d0*/  IMAD.MOV R12, RZ, RZ, -R12 ;  /* 0x000000ffff0c7224 */ /* 0x000fe400078e0a0c */
[----:B------:R-:W-:Y:S01]  /*a2e0*/  IMAD.MOV R2, RZ, RZ, -R0 ;  /* 0x000000ffff027224 */ /* 0x000fe200078e0a00 */
[----:B------:R-:W-:Y:S01]  /*a2f0*/  LOP3.LUT R3, R10, R3, RZ, 0xc0, !PT ;  /* 0x000000030a037212 */ /* 0x000fe200078ec0ff */
[----:B------:R-:W-:Y:S02]  /*a300*/  IMAD R19, R24, R0, R19 ;  /* 0x0000000018137224 */ /* 0x000fe400078e0213 */
[----:B0-----:R-:W-:-:S04]  /*a310*/  IMAD R0, R2, R25, R13 ;  /* 0x0000001902007224 */ /* 0x001fc800078e020d */
[----:B------:R-:W-:Y:S01]  /*a320*/  IMAD R2, R0, R14, R3 ;  /* 0x0000000e00027224 */ /* 0x000fe200078e0203 */
[----:B----4-:R-:W-:Y:S01]  /*a330*/  ISETP.NE.AND P0, PT, R4, 0x1, PT ;  /* 0x000000010400780c */ /* 0x010fe20003f05270 */
[----:B------:R-:W-:-:S05]  /*a340*/  IMAD.MOV.U32 R4, RZ, RZ, 0x1 ;  /* 0x00000001ff047424 */ /* 0x000fca00078e00ff */
[----:B------:R-:W-:-:S07]  /*a350*/  PRMT R0, R4, 0x7610, R0 ;  /* 0x0000761004007816 */ /* 0x000fce0000000000 */
[----:B------:R-:W-:-:S04]  /*a360*/  @P0 IMAD R22, R15, R12, R20 ;  /* 0x0000000c0f160224 */ /* 0x000fc800078e0214 */
[----:B------:R-:W-:-:S05]  /*a370*/  IMAD R19, R19, R28, R22 ;  /* 0x0000001c13137224 */ /* 0x000fca00078e0216 */
[----:B------:R-:W-:Y:S02]  /*a380*/  SEL R22, R2, R19, !P0 ;  /* 0x0000001302167207 */ /* 0x000fe40004000000 */
[----:B------:R-:W-:Y:S01]  /*a390*/  SEL R19, R19, R2, !P0 ;  /* 0x0000000213137207 */ /* 0x000fe20004000000 */
[----:B------:R-:W-:-:S07]  /*a3a0*/  IMAD.MOV.U32 R2, RZ, RZ, R11 ;  /* 0x000000ffff027224 */ /* 0x000fce00078e000b */
.L_x_291:
[----:B------:R-:W-:Y:S02]  /*a3b0*/  LOP3.LUT P0, RZ, R0, 0xff, RZ, 0xc0, !PT ;  /* 0x000000ff00ff7812 */ /* 0x000fe4000780c0ff */
[----:B------:R-:W-:-:S11]  /*a3c0*/  LOP3.LUT R175, R175, 0x1, RZ, 0x3c, !PT ;  /* 0x00000001afaf7812 */ /* 0x000fd600078e3cff */
[----:B------:R-:W-:Y:S05]  /*a3d0*/  @P0 BRA `(.L_x_294) ;  /* 0xffffff7000b40947 */ /* 0x000fea000383ffff */
[----:B------:R-:W-:Y:S05]  /*a3e0*/  EXIT ;  /* 0x000000000000794d */ /* 0x000fea0003800000 */
.L_x_17:
[----:B------:R-:W-:-:S08]  /*a3f0*/  ISETP.NE.AND P0, PT, R5, RZ, PT ;  /* 0x000000ff0500720c */ /* 0x000fd00003f05270 */
[----:B0-----:R-:W0:-:S00]  /*a400*/  USETMAXREG.DEALLOC.CTAPOOL 0x28 ;  /* 0x00000028000079c8 */ /* 0x001e0000080e0500 */
[----:B------:R-:W-:Y:S05]  /*a410*/  @P0 EXIT ;  /* 0x000000000000094d */ /* 0x000fea0003800000 */
[----:B0-----:R-:W-:Y:S01]  /*a420*/  LOP3.LUT P0, RZ, R8, 0xff, RZ, 0xc0, !PT ;  /* 0x000000ff08ff7812 */ /* 0x001fe2000780c0ff */
[----:B------:R-:W-:Y:S02]  /*a430*/  IMAD.MOV.U32 R0, RZ, RZ, 0x1 ;  /* 0x00000001ff007424 */ /* 0x000fe400078e00ff */
[----:B------:R-:W-:-:S10]  /*a440*/  IMAD.MOV.U32 R8, RZ, RZ, RZ ;  /* 0x000000ffff087224 */ /* 0x000fd400078e00ff */
[----:B------:R-:W-:Y:S05]  /*a450*/  @!P0 BRA `(.L_x_295) ;  /* 0x0000000c003c8947 */ /* 0x000fea0003800000 */
[----:B------:R-:W0:Y:S01]  /*a460*/  S2R R7, SR_CgaCtaId ;  /* 0x0000000000077919 */ /* 0x000e220000008800 */
[----:B------:R-:W-:Y:S01]  /*a470*/  LOP3.LUT P0, RZ, R4, 0x1f, RZ, 0xc0, !PT ;  /* 0x0000001f04ff7812 */ /* 0x000fe2000780c0ff */
[----:B------:R-:W-:Y:S01]  /*a480*/  ULDC UR5, c[0x0][0x658] ;  /* 0x0001960000057ab9 */ /* 0x000fe20000000800 */
[----:B------:R-:W-:Y:S01]  /*a490*/  UMOV UR6, 0xffffffff ;  /* 0xffffffff00067882 */ /* 0x000fe20000000000 */
[----:B------:R-:W-:Y:S01]  /*a4a0*/  BSSY B0, `(.L_x_295) ;  /* 0x00000ca000007945 */ /* 0x000fe20003800000 */
[----:B------:R-:W-:Y:S01]  /*a4b0*/  USHF.L.U32 UR6, UR6, UR5, URZ ;  /* 0x0000000506067299 */ /* 0x000fe2000800063f */
[C---:B------:R-:W-:Y:S01]  /*a4c0*/  ISETP.NE.AND P2, PT, R3.reuse, RZ, PT ;  /* 0x000000ff0300720c */ /* 0x040fe20003f45270 */
[----:B------:R-:W-:Y:S01]  /*a4d0*/  IMAD.MOV.U32 R9, RZ, RZ, 0x1 ;  /* 0x00000001ff097424 */ /* 0x000fe200078e00ff */
[----:B------:R-:W-:Y:S01]  /*a4e0*/  ISETP.NE.OR P0, PT, R3, RZ, !P0 ;  /* 0x000000ff0300720c */ /* 0x000fe20004705670 */
[----:B------:R-:W-:Y:S01]  /*a4f0*/  IMAD.MOV.U32 R0, RZ, RZ, 0x1 ;  /* 0x00000001ff007424 */ /* 0x000fe200078e00ff */
[----:B------:R-:W-:Y:S01]  /*a500*/  LOP3.LUT R6, R16, 0x2, RZ, 0xfc, !PT ;  /* 0x0000000210067812 */ /* 0x000fe200078efcff */
[----:B------:R-:W-:Y:S01]  /*a510*/  IMAD.MOV.U32 R8, RZ, RZ, RZ ;  /* 0x000000ffff087224 */ /* 0x000fe200078e00ff */
[----:B------:R-:W-:Y:S01]  /*a520*/  ULDC UR4, c[0x0][0x600] ;  /* 0x0001800000047ab9 */ /* 0x000fe20000000800 */
[----:B------:R-:W-:Y:S01]  /*a530*/  UMOV UR7, 0x1 ;  /* 0x0000000100077882 */ /* 0x000fe20000000000 */
[----:B------:R-:W-:-:S02]  /*a540*/  UIADD3 UR19, UR40, 0x1, URZ ;  /* 0x0000000128137890 */ /* 0x000fc4000fffe03f */
[----:B------:R-:W-:Y:S02]  /*a550*/  UIADD3 UR15, UR4, -0x1, URZ ;  /* 0xffffffff040f7890 */ /* 0x000fe4000fffe03f */
[----:B------:R-:W-:Y:S02]  /*a560*/  USHF.L.U32 UR17, UR7, UR5, URZ ;  /* 0x0000000507117299 */ /* 0x000fe4000800063f */
[----:B------:R-:W-:Y:S01]  /*a570*/  ULOP3.LUT UR16, URZ, UR6, URZ, 0x33, !UPT ;  /* 0x000000063f107292 */ /* 0x000fe2000f8e333f */
[----:B------:R-:W-:Y:S01]  /*a580*/  ULDC.64 UR20, c[0x0][0x198] ;  /* 0x0000660000147ab9 */ /* 0x000fe20000000a00 */
[C---:B0-----:R-:W-:Y:S02]  /*a590*/  IMAD.SHL.U32 R10, R7.reuse, 0x80, RZ ;  /* 0x00000080070a7824 */ /* 0x041fe400078e00ff */
[----:B------:R-:W-:-:S03]  /*a5a0*/  IMAD.SHL.U32 R7, R7, 0x1000, RZ ;  /* 0x0000100007077824 */ /* 0x000fc600078e00ff */
[----:B------:R-:W-:Y:S02]  /*a5b0*/  LOP3.LUT R10, R10, 0x80, RZ, 0xc0, !PT ;  /* 0x000000800a0a7812 */ /* 0x000fe400078ec0ff */
[----:B------:R-:W-:-:S07]  /*a5c0*/  LOP3.LUT R7, R7, 0x1000, RZ, 0xc0, !PT ;  /* 0x0000100007077812 */ /* 0x000fce00078ec0ff */
.L_x_307:
[----:B------:R-:W-:-:S03]  /*a5d0*/  UMOV UR4, 0xffffffff ;  /* 0xffffffff00047882 */ /* 0x000fc60000000000 */
[----:B------:R-:W-:Y:S05]  /*a5e0*/  BRA.DIV UR4, `(.L_x_296) ;  /* 0x0000001204107947 */ /* 0x000fea000b800000 */
[----:B------:R-:W-:-:S13]  /*a5f0*/  ELECT P6, URZ, PT ;  /* 0x00000000003f782f */ /* 0x000fda00038c0000 */
.L_x_321:
[----:B------:R-:W0:Y:S01]  /*a600*/  LDC R3, c[0x0][0x28c] ;  /* 0x0000a300ff037b82 */ /* 0x000e220000000800 */
[----:B------:R-:W-:Y:S01]  /*a610*/  BSSY B1, `(.L_x_297) ;  /* 0x0000039000017945 */ /* 0x000fe20003800000 */
[----:B0-----:R-:W-:-:S13]  /*a620*/  ISETP.LT.OR P6, PT, R3, 0x1, !P6 ;  /* 0x000000010300780c */ /* 0x001fda00077c1670 */
[----:B------:R-:W-:Y:S05]  /*a630*/  @P6 BRA `(.L_x_298) ;  /* 0x0000000000d86947 */ /* 0x000fea0003800000 */
[----:B------:R-:W-:Y:S02]  /*a640*/  IMAD R22, R22, 0x100, R10 ;  /* 0x0000010016167824 */ /* 0x000fe400078e020a */
[----:B------:R-:W-:Y:S02]  /*a650*/  IMAD.SHL.U32 R19, R19, 0x40, RZ ;  /* 0x0000004013137824 */ /* 0x000fe400078e00ff */
[----:B------:R-:W-:Y:S02]  /*a660*/  IMAD.MOV.U32 R14, RZ, RZ, RZ ;  /* 0x000000ffff0e7224 */ /* 0x000fe400078e00ff */
[----:B------:R-:W-:Y:S02]  /*a670*/  IMAD.U32 R15, RZ, RZ, UR19 ;  /* 0x00000013ff0f7e24 */ /* 0x000fe4000f8e00ff */
[----:B------:R-:W-:Y:S02]  /*a680*/  IMAD.MOV.U32 R3, RZ, RZ, R0 ;  /* 0x000000ffff037224 */ /* 0x000fe400078e0000 */
[----:B------:R-:W-:-:S07]  /*a690*/  IMAD.MOV.U32 R4, RZ, RZ, R8 ;  /* 0x000000ffff047224 */ /* 0x000fce00078e0008 */
.L_x_302:
[----:B------:R-:W0:Y:S01]  /*a6a0*/  S2R R12, SR_CgaCtaId ;  /* 0x00000000000c7919 */ /* 0x000e220000008800 */
[----:B------:R-:W-:Y:S01]  /*a6b0*/  MOV R5, 0x400 ;  /* 0x0000040000057802 */ /* 0x000fe20000000f00 */
[----:B------:R-:W1:Y:S03]  /*a6c0*/  @!P2 LDC R11, c[0x0][0x500] ;  /* 0x00014000ff0bab82 */ /* 0x000e660000000800 */
[----:B0-----:R-:W-:Y:S02]  /*a6d0*/  LEA R13, R12, R5, 0x18 ;  /* 0x000000050c0d7211 */ /* 0x001fe400078ec0ff */
[----:B------:R-:W-:-:S03]  /*a6e0*/  SHF.L.U32 R5, R3, 0x1f, RZ ;  /* 0x0000001f03057819 */ /* 0x000fc600000006ff */
[----:B------:R-:W-:-:S04]  /*a6f0*/  IMAD R12, R4, 0x8, R13 ;  /* 0x00000008040c7824 */ /* 0x000fc800078e020d */
[----:B------:R-:W0:Y:S02]  /*a700*/  SYNCS.PHASECHK.TRANS64.TRYWAIT P1, [R12+URZ+0x28], R5 ;  /* 0x000028050c0075a7 */ /* 0x000e24000802017f */
[----:B01----:R-:W-:Y:S05]  /*a710*/  @!P1 BRA `(.L_x_299) ;  /* 0x0000000c00e49947 */ /* 0x003fea0003800000 */
.L_x_322:
[----:B0-----:R-:W-:Y:S01]  /*a720*/  PRMT R5, R6, 0x9910, RZ ;  /* 0x0000991006057816 */ /* 0x001fe200000000ff */
[----:B------:R0:W-:Y:S03]  /*a730*/  @!P2 SYNCS.ARRIVE.TRANS64 RZ, [R12+URZ], R11 ;  /* 0x0000000b0cffa9a7 */ /* 0x0001e6000800003f */
[----:B------:R-:W-:-:S13]  /*a740*/  ISETP.NE.AND P1, PT, R5, 0x2, PT ;  /* 0x000000020500780c */ /* 0x000fda0003f25270 */
[----:B0-----:R-:W-:Y:S05]  /*a750*/  @P1 BRA `(.L_x_300) ;  /* 0x0000000000041947 */ /* 0x001fea0003800000 */
[----:B------:R-:W-:Y:S01]  /*a760*/  BPT.TRAP 0x1 ;  /* 0x000000040000795c */ /* 0x000fe20000300000 */
.L_x_300:
[----:B------:R-:W-:Y:S05]  /*a770*/  @P0 BRA `(.L_x_301) ;  /* 0x0000000000040947 */ /* 0x000fea0003800000 */
[----:B------:R-:W-:Y:S01]  /*a780*/  BPT.TRAP 0x1 ;  /* 0x000000040000795c */ /* 0x000fe20000300000 */
.L_x_301:
[----:B------:R-:W-:Y:S01]  /*a790*/  IMAD R5, R4, 0x2000, R7 ;  /* 0x0000200004057824 */ /* 0x000fe200078e0207 */
[----:B------:R-:W-:Y:S01]  /*a7a0*/  R2UR UR9, R12 ;  /* 0x000000000c0972ca */ /* 0x000fe200000e0000 */
[C-C-:B------:R-:W-:Y:S01]  /*a7b0*/  IMAD R11, R4.reuse, 0x1000, R13.reuse ;  /* 0x00001000040b7824 */ /* 0x140fe200078e020d */
[----:B------:R-:W-:Y:S01]  /*a7c0*/  UIADD3 UR4, UP0, UR20, 0xf0, URZ ;  /* 0x000000f014047890 */ /* 0x000fe2000ff1e03f */
[----:B------:R-:W-:Y:S01]  /*a7d0*/  IMAD R5, R5, 0x2, R13 ;  /* 0x0000000205057824 */ /* 0x000fe200078e020d */
[----:B------:R-:W-:Y:S01]  /*a7e0*/  R2UR UR11, R19 ;  /* 0x00000000130b72ca */ /* 0x000fe200000e0000 */
[----:B------:R-:W-:Y:S01]  /*a7f0*/  VIADD R15, R15, 0xffffffff ;  /* 0xffffffff0f0f7836 */ /* 0x000fe20000000000 */
[----:B------:R-:W-:Y:S01]  /*a800*/  R2UR UR5, R11 ;  /* 0x000000000b0572ca */ /* 0x000fe200000e0000 */
[----:B------:R-:W-:Y:S01]  /*a810*/  UIADD3 UR22, UP1, UR20, 0x1f0, URZ ;  /* 0x000001f014167890 */ /* 0x000fe2000ff3e03f */
[----:B------:R-:W-:Y:S01]  /*a820*/  R2UR UR8, R5 ;  /* 0x00000000050872ca */ /* 0x000fe200000e0000 */
[----:B------:R-:W-:Y:S01]  /*a830*/  VIADD R4, R4, 0x1 ;  /* 0x0000000104047836 */ /* 0x000fe20000000000 */
[----:B------:R-:W-:Y:S01]  /*a840*/  R2UR UR10, R14 ;  /* 0x000000000e0a72ca */ /* 0x000fe200000e0000 */
[----:B------:R-:W-:Y:S01]  /*a850*/  UIADD3.X UR23, URZ, UR21, URZ, UP1, !UPT ;  /* 0x000000153f177290 */ /* 0x000fe20008ffe43f */
[----:B------:R-:W-:Y:S01]  /*a860*/  R2UR UR12, R2 ;  /* 0x00000000020c72ca */ /* 0x000fe200000e0000 */
[----:B------:R-:W-:Y:S01]  /*a870*/  UMOV UR6, 0x0 ;  /* 0x0000000000067882 */ /* 0x000fe20000000000 */
[----:B------:R-:W-:Y:S01]  /*a880*/  R2UR UR18, R22 ;  /* 0x00000000161272ca */ /* 0x000fe200000e0000 */
[----:B------:R-:W-:Y:S01]  /*a890*/  UMOV UR7, 0x10000000 ;  /* 0x1000000000077882 */ /* 0x000fe20000000000 */
[----:B------:R-:W-:Y:S01]  /*a8a0*/  ISETP.GT.AND P3, PT, R15, 0x1, PT ;  /* 0x000000010f00780c */ /* 0x000fe20003f64270 */
[----:B------:R-:W-:Y:S01]  /*a8b0*/  UMOV UR24, 0x30000 ;  /* 0x0003000000187882 */ /* 0x000fe20000000000 */
[----:B------:R-:W-:Y:S01]  /*a8c0*/  ISETP.NE.AND P1, PT, R4, 0x5, PT ;  /* 0x000000050400780c */ /* 0x000fe20003f25270 */
[----:B------:R-:W-:Y:S01]  /*a8d0*/  UIADD3 UR13, UR5, 0x180, URZ ;  /* 0x00000180050d7890 */ /* 0x000fe2000fffe03f */
[----:B------:R-:W-:Y:S01]  /*a8e0*/  VIADD R14, R14, 0x20 ;  /* 0x000000200e0e7836 */ /* 0x000fe20000000000 */
[----:B------:R-:W-:Y:S01]  /*a8f0*/  UIADD3.X UR5, URZ, UR21, URZ, UP0, !UPT ;  /* 0x000000153f057290 */ /* 0x000fe200087fe43f */
[----:B------:R-:W-:Y:S01]  /*a900*/  SEL R12, RZ, 0x1, P1 ;  /* 0x00000001ff0c7807 */ /* 0x000fe20000800000 */
[----:B------:R-:W-:Y:S01]  /*a910*/  UIADD3 UR14, UR8, 0x5180, URZ ;  /* 0x00005180080e7890 */ /* 0x000fe2000fffe03f */
[----:B------:R-:W-:-:S02]  /*a920*/  SEL R4, R4, RZ, P1 ;  /* 0x000000ff04047207 */ /* 0x000fc40000800000 */
[----:B------:R-:W-:Y:S01]  /*a930*/  UMOV UR8, UR13 ;  /* 0x0000000d00087c82 */ /* 0x000fe20008000000 */
[----:B------:R-:W-:-:S03]  /*a940*/  LOP3.LUT R3, R3, R12, RZ, 0x3c, !PT ;  /* 0x0000000c03037212 */ /* 0x000fc600078e3cff */
[----:B------:R0:W-:Y:S02]  /*a950*/  UTMALDG.3D [UR8], [UR4], desc[UR6] ;  /* 0x00000608040075b4 */ /* 0x0001e40008011000 */
[----:B0-----:R-:W-:Y:S01]  /*a960*/  UMOV UR8, UR14 ;  /* 0x0000000e00087c82 */ /* 0x001fe20008000000 */
[----:B------:R-:W-:Y:S02]  /*a970*/  UMOV UR11, UR18 ;  /* 0x00000012000b7c82 */ /* 0x000fe40008000000 */
[----:B------:R0:W-:Y:S02]  /*a980*/  UTMALDG.3D.MULTICAST [UR8], [UR22], UR24, desc[UR6] ;  /* 0x00000608160073b4 */ /* 0x0001e40008011818 */
[----:B0-----:R-:W-:Y:S05]  /*a990*/  @P3 BRA `(.L_x_302) ;  /* 0xfffffffc00403947 */ /* 0x001fea000383ffff */
.L_x_298:
[----:B------:R-:W-:Y:S05]  /*a9a0*/  BSYNC B1 ;  /* 0x0000000000017941 */ /* 0x000fea0003800000 */
.L_x_297:
[----:B------:R-:W2:Y:S01]  /*a9b0*/  LDL.64 R12, [R1] ;  /* 0x00000000010c7983 */ /* 0x000ea20000100a00 */
[----:B------:R-:W-:Y:S01]  /*a9c0*/  LOP3.LUT P4, RZ, R9, 0xff, RZ, 0xc0, !PT ;  /* 0x000000ff09ff7812 */ /* 0x000fe2000788c0ff */
[----:B------:R-:W-:Y:S01]  /*a9d0*/  VIADD R8, R8, UR40 ;  /* 0x0000002808087c36 */ /* 0x000fe20008000000 */
[----:B------:R-:W-:Y:S01]  /*a9e0*/  ULDC.64 UR4, c[0x0][0x650] ;  /* 0x0001940000047ab9 */ /* 0x000fe20000000a00 */
[----:B------:R-:W-:Y:S01]  /*a9f0*/  IMAD.U32 R5, RZ, RZ, UR40 ;  /* 0x00000028ff057e24 */ /* 0x000fe2000f8e00ff */
[----:B------:R-:W-:Y:S01]  /*aa00*/  UISETP.GE.U32.AND UP0, UPT, UR40, 0x5, UPT ;  /* 0x000000052800788c */ /* 0x000fe2000bf06070 */
[----:B------:R-:W-:Y:S01]  /*aa10*/  BSSY B1, `(.L_x_303) ;  /* 0x0000070000017945 */ /* 0x000fe20003800000 */
[----:B------:R-:W-:Y:S01]  /*aa20*/  ISETP.GT.U32.AND P1, PT, R8, 0x4, PT ;  /* 0x000000040800780c */ /* 0x000fe20003f24070 */
[----:B------:R-:W-:Y:S01]  /*aa30*/  IMAD.MOV.U32 R19, RZ, RZ, -0x1 ;  /* 0xffffffffff137424 */ /* 0x000fe200078e00ff */
[----:B------:R-:W-:Y:S01]  /*aa40*/  PRMT R9, RZ, 0x7610, R9 ;  /* 0x00007610ff097816 */ /* 0x000fe20000000009 */
[----:B------:R-:W-:Y:S01]  /*aa50*/  IMAD.MOV.U32 R22, RZ, RZ, -0x1 ;  /* 0xffffffffff167424 */ /* 0x000fe200078e00ff */
[----:B------:R-:W-:-:S02]  /*aa60*/  ISETP.LT.U32.AND P1, PT, R5, 0x5, P1 ;  /* 0x000000050500780c */ /* 0x000fc40000f21070 */
[----:B------:R-:W-:Y:S01]  /*aa70*/  PLOP3.LUT P3, PT, PT, PT, UP0, 0x80, 0x0 ;  /* 0x000000000000781c */ /* 0x000fe20003f6f008 */
[----:B------:R-:W0:Y:S01]  /*aa80*/  @P4 S2R R3, SR_CgaCtaId ;  /* 0x0000000000034919 */ /* 0x000e220000008800 */
[----:B------:R-:W-:-:S04]  /*aa90*/  @P4 MOV R2, 0x400 ;  /* 0x0000040000024802 */ /* 0x000fc80000000f00 */
[----:B0-----:R-:W-:Y:S01]  /*aaa0*/  @P4 LEA R4, R3, R2, 0x18 ;  /* 0x0000000203044211 */ /* 0x001fe200078ec0ff */
[----:B------:R-:W-:-:S03]  /*aab0*/  IMAD.WIDE.U32 R2, R8, -0x33333333, RZ ;  /* 0xcccccccd08027825 */ /* 0x000fc600078e00ff */
[----:B------:R0:W-:Y:S01]  /*aac0*/  @P4 SYNCS.ARRIVE.TRANS64.A1T0 RZ, [R4+URZ+0x88], RZ ;  /* 0x000088ff04ff49a7 */ /* 0x0001e2000810003f */
[----:B------:R-:W-:Y:S01]  /*aad0*/  IMAD.MOV.U32 R2, RZ, RZ, -0x1 ;  /* 0xffffffffff027424 */ /* 0x000fe200078e00ff */
[----:B------:R-:W-:Y:S02]  /*aae0*/  SHF.R.U32.HI R5, RZ, 0x2, R3 ;  /* 0x00000002ff057819 */ /* 0x000fe40000011603 */
[----:B------:R-:W-:-:S03]  /*aaf0*/  SEL R3, RZ, 0x1, !P1 ;  /* 0x00000001ff037807 */ /* 0x000fc60004800000 */
[----:B------:R-:W-:Y:S01]  /*ab00*/  IMAD R8, R5, -0x5, R8 ;  /* 0xfffffffb05087824 */ /* 0x000fe200078e0208 */
[----:B------:R-:W-:Y:S02]  /*ab10*/  LOP3.LUT R0, R0, R3, RZ, 0x3c, !PT ;  /* 0x0000000300007212 */ /* 0x000fe400078e3cff */
[----:B------:R-:W-:Y:S02]  /*ab20*/  PRMT R3, RZ, 0x7610, R3 ;  /* 0x00007610ff037816 */ /* 0x000fe40000000003 */
[----:B------:R-:W-:Y:S02]  /*ab30*/  @P3 LOP3.LUT R0, R0, 0x1, R5, 0x78, !PT ;  /* 0x0000000100003812 */ /* 0x000fe400078e7805 */
[----:B--2---:R-:W-:-:S04]  /*ab40*/  IADD3 R18, P4, R18, R12, RZ ;  /* 0x0000000c12127210 */ /* 0x004fc80007f9e0ff */
[----:B------:R-:W-:Y:S01]  /*ab50*/  ISETP.GE.U32.AND P1, PT, R18, UR4, PT ;  /* 0x0000000412007c0c */ /* 0x000fe2000bf26070 */
[----:B------:R-:W-:-:S05]  /*ab60*/  IMAD.X R17, R17, 0x1, R23, P4 ;  /* 0x0000000111117824 */ /* 0x000fca00020e0617 */
[----:B------:R-:W-:-:S13]  /*ab70*/  ISETP.GE.U32.AND.EX P1, PT, R17, UR5, PT, P1 ;  /* 0x0000000511007c0c */ /* 0x000fda000bf26110 */
[----:B0-----:R-:W-:Y:S05]  /*ab80*/  @P1 BRA `(.L_x_304) ;  /* 0x0000000400601947 */ /* 0x001fea0003800000 */
[----:B------:R-:W0:Y:S01]  /*ab90*/  S2R R12, SR_CTAID.X ;  /* 0x00000000000c7919 */ /* 0x000e220000002500 */
[----:B------:R-:W-:Y:S01]  /*aba0*/  ULDC.64 UR4, c[0x0][0x628] ;  /* 0x00018a0000047ab9 */ /* 0x000fe20000000a00 */
[----:B------:R-:W-:Y:S01]  /*abb0*/  ULDC UR7, c[0x0][0x630] ;  /* 0x00018c0000077ab9 */ /* 0x000fe20000000800 */
[----:B------:R-:W-:Y:S01]  /*abc0*/  ISETP.NE.U32.AND P1, PT, RZ, UR4, PT ;  /* 0x00000004ff007c0c */ /* 0x000fe2000bf25070 */
[----:B------:R-:W1:Y:S01]  /*abd0*/  S2R R13, SR_CTAID.Y ;  /* 0x00000000000d7919 */ /* 0x000e620000002600 */
[----:B------:R-:W-:Y:S01]  /*abe0*/  ULDC UR8, c[0x0][0x150] ;  /* 0x0000540000087ab9 */ /* 0x000fe20000000800 */
[----:B------:R-:W-:Y:S01]  /*abf0*/  IMAD.MOV.U32 R2, RZ, RZ, R18 ;  /* 0x000000ffff027224 */ /* 0x000fe200078e0012 */
[----:B------:R-:W-:Y:S01]  /*ac00*/  ISETP.NE.AND.EX P1, PT, RZ, UR5, PT, P1 ;  /* 0x00000005ff007c0c */ /* 0x000fe2000bf25310 */
[----:B------:R-:W-:Y:S01]  /*ac10*/  IMAD.MOV.U32 R3, RZ, RZ, R17 ;  /* 0x000000ffff037224 */ /* 0x000fe200078e0011 */
[----:B0-----:R-:W-:-:S11]  /*ac20*/  I2FP.F32.U32 R14, R12 ;  /* 0x0000000c000e7245 */ /* 0x001fd60000201000 */
[----:B------:R-:W-:Y:S05]  /*ac30*/  @!P1 BRA `(.L_x_305) ;  /* 0x0000000000289947 */ /* 0x000fea0003800000 */
[----:B------:R-:W-:Y:S02]  /*ac40*/  ULDC UR6, c[0x0][0x634] ;  /* 0x00018d0000067ab9 */ /* 0x000fe40000000800 */
[----:B------:R-:W-:-:S05]  /*ac50*/  IADD3 R3, P1, R18, UR6, RZ ;  /* 0x0000000612037c10 */ /* 0x000fca000ff3e0ff */
[----:B------:R-:W-:-:S04]  /*ac60*/  IMAD.X R11, RZ, RZ, R17, P1 ;  /* 0x000000ffff0b7224 */ /* 0x000fc800008e0611 */
[----:B------:R-:W-:-:S04]  /*ac70*/  IMAD.WIDE.U32 R4, R11, UR4, RZ ;  /* 0x000000040b047c25 */ /* 0x000fc8000f8e00ff */
[----:B------:R-:W-:-:S04]  /*ac80*/  IMAD.WIDE.U32 R4, P1, R3, UR5, R4 ;  /* 0x0000000503047c25 */ /* 0x000fc8000f820004 */
[----:B------:R-:W-:-:S04]  /*ac90*/  IMAD.WIDE.U32 R2, R3, UR4, RZ ;  /* 0x0000000403027c25 */ /* 0x000fc8000f8e00ff */
[----:B------:R-:W-:Y:S01]  /*aca0*/  IMAD.MOV.U32 R2, RZ, RZ, R5 ;  /* 0x000000ffff027224 */ /* 0x000fe200078e0005 */
[----:B------:R-:W-:Y:S01]  /*acb0*/  IADD3 RZ, P3, R3, R4, RZ ;  /* 0x0000000403ff7210 */ /* 0x000fe20007f7e0ff */
[----:B------:R-:W-:-:S04]  /*acc0*/  IMAD.X R3, RZ, RZ, RZ, P1 ;  /* 0x000000ffff037224 */ /* 0x000fc800008e06ff */
[----:B------:R-:W-:-:S08]  /*acd0*/  IMAD.WIDE.U32.X R2, R11, UR5, R2, P3 ;  /* 0x000000050b027c25 */ /* 0x000fd000098e0402 */
.L_x_305:
[----:B------:R-:W0:Y:S01]  /*ace0*/  LDC R21, c[0x0][0x65c] ;  /* 0x00019700ff157b82 */ /* 0x000e220000000800 */
[--C-:B------:R-:W-:Y:S01]  /*acf0*/  SHF.R.U64 R11, R2, UR7, R3.reuse ;  /* 0x00000007020b7c19 */ /* 0x100fe20008001203 */
[----:B------:R-:W-:Y:S01]  /*ad00*/  FMUL R14, R14, UR8 ;  /* 0x000000080e0e7c20 */ /* 0x000fe20008400000 */
[----:B------:R-:W-:Y:S01]  /*ad10*/  SHF.R.U32.HI R2, RZ, UR7, R3 ;  /* 0x00000007ff027c19 */ /* 0x000fe20008011603 */
[----:B------:R-:W-:Y:S01]  /*ad20*/  ULDC UR6, c[0x0][0x154] ;  /* 0x0000550000067ab9 */ /* 0x000fe20000000800 */
[----:B------:R-:W-:Y:S01]  /*ad30*/  IADD3 R15, P1, RZ, -R11, RZ ;  /* 0x8000000bff0f7210 */ /* 0x000fe20007f3e0ff */
[----:B------:R-:W-:Y:S01]  /*ad40*/  ULDC.64 UR4, c[0x0][0x620] ;  /* 0x0001880000047ab9 */ /* 0x000fe20000000a00 */
[----:B-1----:R-:W-:Y:S01]  /*ad50*/  I2FP.F32.U32 R3, R13 ;  /* 0x0000000d00037245 */ /* 0x002fe20000201000 */
[----:B------:R-:W1:Y:S01]  /*ad60*/  LDC R19, c[0x0][0x144] ;  /* 0x00005100ff137b82 */ /* 0x000e620000000800 */
[----:B------:R-:W2:Y:S01]  /*ad70*/  F2I.U32.TRUNC.NTZ R14, R14 ;  /* 0x0000000e000e7305 */ /* 0x000ea2000020f000 */
[----:B------:R-:W-:-:S02]  /*ad80*/  IMAD.X R2, RZ, RZ, ~R2, P1 ;  /* 0x000000ffff027224 */ /* 0x000fc400008e0e02 */
[----:B------:R-:W-:Y:S01]  /*ad90*/  FMUL R4, R3, UR6 ;  /* 0x0000000603047c20 */ /* 0x000fe20008400000 */
[----:B------:R-:W-:Y:S01]  /*ada0*/  IMAD.MOV.U32 R3, RZ, RZ, R17 ;  /* 0x000000ffff037224 */ /* 0x000fe200078e0011 */
[----:B------:R-:W-:Y:S01]  /*adb0*/  ULDC.64 UR6, c[0x0][0x640] ;  /* 0x0001900000067ab9 */ /* 0x000fe20000000a00 */
[----:B------:R-:W-:Y:S01]  /*adc0*/  IMAD R2, R2, UR4, RZ ;  /* 0x0000000402027c24 */ /* 0x000fe2000f8e02ff */
[----:B------:R-:W3:Y:S01]  /*add0*/  LDC R20, c[0x0][0x148] ;  /* 0x00005200ff147b82 */ /* 0x000ee20000000800 */
[----:B------:R-:W-:Y:S01]  /*ade0*/  ISETP.NE.U32.AND P1, PT, RZ, UR6, PT ;  /* 0x00000006ff007c0c */ /* 0x000fe2000bf25070 */
[----:B------:R-:W4:Y:S01]  /*adf0*/  F2I.U32.TRUNC.NTZ R4, R4 ;  /* 0x0000000400047305 */ /* 0x000f22000020f000 */
[----:B------:R-:W-:Y:S02]  /*ae00*/  IMAD R5, R15, UR5, R2 ;  /* 0x000000050f057c24 */ /* 0x000fe4000f8e0202 */
[----:B------:R-:W-:Y:S01]  /*ae10*/  IMAD.MOV.U32 R2, RZ, RZ, R18 ;  /* 0x000000ffff027224 */ /* 0x000fe200078e0012 */
[----:B------:R-:W-:-:S02]  /*ae20*/  ISETP.NE.AND.EX P1, PT, RZ, UR7, PT, P1 ;  /* 0x00000007ff007c0c */ /* 0x000fc4000bf25310 */
[----:B0-----:R-:W-:Y:S01]  /*ae30*/  ISETP.NE.AND P4, PT, R21, 0x1, PT ;  /* 0x000000011500780c */ /* 0x001fe20003f85270 */
[----:B------:R-:W-:Y:S01]  /*ae40*/  IMAD.WIDE.U32 R2, R15, UR4, R2 ;  /* 0x000000040f027c25 */ /* 0x000fe2000f8e0002 */
[----:B------:R-:W-:-:S03]  /*ae50*/  ULDC UR4, c[0x0][0x618] ;  /* 0x0001860000047ab9 */ /* 0x000fc60000000800 */
[----:B--2---:R-:W-:Y:S02]  /*ae60*/  IMAD.MOV R14, RZ, RZ, -R14 ;  /* 0x000000ffff0e7224 */ /* 0x004fe400078e0a0e */
[----:B------:R-:W-:Y:S02]  /*ae70*/  IMAD.IADD R3, R3, 0x1, R5 ;  /* 0x0000000103037824 */ /* 0x000fe400078e0205 */
[----:B-1----:R-:W-:-:S03]  /*ae80*/  IMAD R12, R19, R14, R12 ;  /* 0x0000000e130c7224 */ /* 0x002fc600078e020c */
[--C-:B------:R-:W-:Y:S01]  /*ae90*/  SHF.R.U64 R14, R2, UR4, R3.reuse ;  /* 0x00000004020e7c19 */ /* 0x100fe20008001203 */
[----:B----4-:R-:W-:Y:S01]  /*aea0*/  IMAD.MOV R2, RZ, RZ, -R4 ;  /* 0x000000ffff027224 */ /* 0x010fe200078e0a04 */
[----:B------:R-:W-:Y:S01]  /*aeb0*/  SHF.R.U32.HI R3, RZ, UR4, R3 ;  /* 0x00000004ff037c19 */ /* 0x000fe20008011603 */
[----:B------:R-:W-:Y:S02]  /*aec0*/  ULDC UR4, c[0x0][0x608] ;  /* 0x0001820000047ab9 */ /* 0x000fe40000000800 */
[----:B---3--:R-:W-:Y:S01]  /*aed0*/  @P4 IMAD R12, R20, R2, R13 ;  /* 0x00000002140c4224 */ /* 0x008fe200078e020d */
[--C-:B------:R-:W-:Y:S02]  /*aee0*/  SHF.R.U64 R19, R14, UR4, R3.reuse ;  /* 0x000000040e137c19 */ /* 0x100fe40008001203 */
[----:B------:R-:W-:Y:S01]  /*aef0*/  SHF.R.U32.HI R2, RZ, UR4, R3 ;  /* 0x00000004ff027c19 */ /* 0x000fe20008011603 */
[----:B------:R-:W-:-:S03]  /*af00*/  ULDC UR4, c[0x0][0x658] ;  /* 0x0001960000047ab9 */ /* 0x000fc60000000800 */
[--C-:B------:R-:W-:Y:S02]  /*af10*/  SHF.R.U64 R13, R19, UR4, R2.reuse ;  /* 0x00000004130d7c19 */ /* 0x100fe40008001202 */
[----:B------:R-:W-:-:S03]  /*af20*/  SHF.R.U32.HI R2, RZ, UR4, R2 ;  /* 0x00000004ff027c19 */ /* 0x000fc60008011602 */
[----:B------:R-:W-:Y:S02]  /*af30*/  IMAD.MOV.U32 R4, RZ, RZ, R13 ;  /* 0x000000ffff047224 */ /* 0x000fe400078e000d */
[----:B------:R-:W-:Y:S01]  /*af40*/  IMAD.MOV.U32 R3, RZ, RZ, R2 ;  /* 0x000000ffff037224 */ /* 0x000fe200078e0002 */
[----:B------:R-:W-:Y:S06]  /*af50*/  @!P1 BRA `(.L_x_306) ;  /* 0x00000000002c9947 */ /* 0x000fec0003800000 */
        /* <DEDUP_REMOVED lines=9> */
[----:B------:R-:W-:-:S04]  /*aff0*/  IMAD.WIDE.U32.X R2, R15, UR7, R2, P3 ;  /* 0x000000070f027c25 */ /* 0x000fc800098e0402 */
[----:B------:R-:W-:-:S07]  /*b000*/  IMAD.MOV.U32 R4, RZ, RZ, R2 ;  /* 0x000000ffff047224 */ /* 0x000fce00078e0002 */
.L_x_306:
[----:B------:R-:W-:Y:S01]  /*b010*/  ULDC UR4, c[0x0][0x648] ;  /* 0x0001920000047ab9 */ /* 0x000fe20000000800 */
[----:B------:R-:W-:Y:S01]  /*b020*/  LOP3.LUT R2, R19, UR16, RZ, 0xc0, !PT ;  /* 0x0000001013027c12 */ /* 0x000fe2000f8ec0ff */
[----:B------:R-:W-:Y:S01]  /*b030*/  ULDC UR5, c[0x0][0x610] ;  /* 0x0001840000057ab9 */ /* 0x000fe20000000800 */
[----:B------:R-:W-:Y:S01]  /*b040*/  SHF.R.U64 R3, R4, UR4, R3 ;  /* 0x0000000404037c19 */ /* 0x000fe20008001203 */
[----:B------:R-:W-:Y:S01]  /*b050*/  ULDC UR4, c[0x0][0x638] ;  /* 0x00018e0000047ab9 */ /* 0x000fe20000000800 */
[----:B------:R-:W-:-:S03]  /*b060*/  LOP3.LUT R14, R14, UR15, RZ, 0xc0, !PT ;  /* 0x0000000f0e0e7c12 */ /* 0x000fc6000f8ec0ff */
[----:B------:R-:W-:Y:S02]  /*b070*/  IMAD.MOV R4, RZ, RZ, -R3 ;  /* 0x000000ffff047224 */ /* 0x000fe400078e0a03 */
[----:B------:R-:W-:Y:S02]  /*b080*/  IMAD R3, R3, UR17, R2 ;  /* 0x0000001103037c24 */ /* 0x000fe4000f8e0202 */
[----:B------:R-:W-:Y:S01]  /*b090*/  IMAD R13, R4, UR4, R13 ;  /* 0x00000004040d7c24 */ /* 0x000fe2000f8e020d */
[----:B------:R-:W-:Y:S01]  /*b0a0*/  ULDC UR4, c[0x0][0x600] ;  /* 0x0001800000047ab9 */ /* 0x000fe20000000800 */
[----:B------:R-:W-:Y:S02]  /*b0b0*/  IMAD R12, R3, UR5, R12 ;  /* 0x00000005030c7c24 */ /* 0x000fe4000f8e020c */
[----:B------:R-:W-:Y:S02]  /*b0c0*/  IMAD R13, R13, UR4, R14 ;  /* 0x000000040d0d7c24 */ /* 0x000fe4000f8e020e */
[----:B------:R-:W-:-:S02]  /*b0d0*/  IMAD.MOV.U32 R3, RZ, RZ, 0x1 ;  /* 0x00000001ff037424 */ /* 0x000fc400078e00ff */
[----:B------:R-:W-:Y:S01]  /*b0e0*/  IMAD.MOV.U32 R2, RZ, RZ, R11 ;  /* 0x000000ffff027224 */ /* 0x000fe200078e000b */
[----:B------:R-:W-:Y:S02]  /*b0f0*/  SEL R22, R13, R12, !P4 ;  /* 0x0000000c0d167207 */ /* 0x000fe40006000000 */
[----:B------:R-:W-:-:S07]  /*b100*/  SEL R19, R12, R13, !P4 ;  /* 0x0000000d0c137207 */ /* 0x000fce0006000000 */
.L_x_304:
[----:B------:R-:W-:Y:S05]  /*b110*/  BSYNC B1 ;  /* 0x0000000000017941 */ /* 0x000fea0003800000 */
.L_x_303:
[----:B------:R-:W-:-:S13]  /*b120*/  LOP3.LUT P1, RZ, R3, 0xff, RZ, 0xc0, !PT ;  /* 0x000000ff03ff7812 */ /* 0x000fda000782c0ff */
[----:B------:R-:W-:Y:S05]  /*b130*/  @P1 BRA `(.L_x_307) ;  /* 0xfffffff400241947 */ /* 0x000fea000383ffff */
[----:B------:R-:W-:Y:S05]  /*b140*/  BSYNC B0 ;  /* 0x0000000000007941 */ /* 0x000fea0003800000 */
.L_x_295:
[----:B------:R-:W-:-:S03]  /*b150*/  UMOV UR4, 0xffffffff ;  /* 0xffffffff00047882 */ /* 0x000fc60000000000 */
[----:B------:R-:W-:Y:S05]  /*b160*/  BRA.DIV UR4, `(.L_x_308) ;  /* 0x0000000604647947 */ /* 0x000fea000b800000 */
[----:B------:R-:W-:-:S13]  /*b170*/  ELECT P6, URZ, PT ;  /* 0x00000000003f782f */ /* 0x000fda00038c0000 */
.L_x_325:
[----:B------:R-:W-:Y:S04]  /*b180*/  BSSY B0, `(.L_x_309) ;  /* 0x0000034000007945 */ /* 0x000fe80003800000 */
[----:B------:R-:W-:Y:S05]  /*b190*/  @!P6 BRA `(.L_x_310) ;  /* 0x0000000000c8e947 */ /* 0x000fea0003800000 */
[----:B------:R-:W-:-:S04]  /*b1a0*/  LOP3.LUT R16, R16, 0x2, RZ, 0xfc, !PT ;  /* 0x0000000210107812 */ /* 0x000fc800078efcff */
[----:B------:R-:W-:-:S13]  /*b1b0*/  ISETP.NE.AND P0, PT, R16, 0x3, PT ;  /* 0x000000031000780c */ /* 0x000fda0003f05270 */
[----:B------:R-:W-:Y:S05]  /*b1c0*/  @!P0 BRA `(.L_x_311) ;  /* 0x0000000000048947 */ /* 0x000fea0003800000 */
[----:B------:R-:W-:Y:S01]  /*b1d0*/  BPT.TRAP 0x1 ;  /* 0x000000040000795c */ /* 0x000fe20000300000 */
.L_x_311:
[----:B------:R-:W0:Y:S01]  /*b1e0*/  S2R R3, SR_CgaCtaId ;  /* 0x0000000000037919 */ /* 0x000e220000008800 */
[----:B------:R-:W-:-:S04]  /*b1f0*/  MOV R2, 0x400 ;  /* 0x0000040000027802 */ /* 0x000fc80000000f00 */
[----:B0-----:R-:W-:Y:S02]  /*b200*/  LEA R3, R3, R2, 0x18 ;  /* 0x0000000203037211 */ /* 0x001fe400078ec0ff */
[----:B------:R-:W-:-:S03]  /*b210*/  SHF.L.U32 R2, R0, 0x1f, RZ ;  /* 0x0000001f00027819 */ /* 0x000fc600000006ff */
[----:B------:R-:W-:-:S04]  /*b220*/  VIADD R3, R3, 0x28 ;  /* 0x0000002803037836 */ /* 0x000fc80000000000 */
[C---:B------:R-:W-:Y:S02]  /*b230*/  IMAD R7, R8.reuse, 0x8, R3 ;  /* 0x0000000808077824 */ /* 0x040fe400078e0203 */
[----:B------:R-:W-:Y:S02]  /*b240*/  VIADD R8, R8, 0x1 ;  /* 0x0000000108087836 */ /* 0x000fe40000000000 */
[----:B------:R-:W0:Y:S03]  /*b250*/  SYNCS.PHASECHK.TRANS64.TRYWAIT P0, [R7+URZ], R2 ;  /* 0x00000002070075a7 */ /* 0x000e26000800017f */
[----:B------:R-:W-:-:S04]  /*b260*/  ISETP.NE.AND P1, PT, R8, 0x5, PT ;  /* 0x000000050800780c */ /* 0x000fc80003f25270 */
[----:B------:R-:W-:Y:S02]  /*b270*/  SEL R5, RZ, 0x1, P1 ;  /* 0x00000001ff057807 */ /* 0x000fe40000800000 */
[----:B------:R-:W-:Y:S02]  /*b280*/  SEL R8, R8, RZ, P1 ;  /* 0x000000ff08087207 */ /* 0x000fe40000800000 */
[----:B------:R-:W-:-:S03]  /*b290*/  LOP3.LUT R5, R0, R5, RZ, 0x3c, !PT ;  /* 0x0000000500057212 */ /* 0x000fc600078e3cff */
[----:B------:R-:W-:Y:S01]  /*b2a0*/  IMAD R9, R8, 0x8, R3 ;  /* 0x0000000808097824 */ /* 0x000fe200078e0203 */
[----:B------:R-:W-:Y:S01]  /*b2b0*/  SHF.L.U32 R4, R5, 0x1f, RZ ;  /* 0x0000001f05047819 */ /* 0x000fe200000006ff */
[----:B0-----:R-:W-:Y:S06]  /*b2c0*/  @!P0 BRA `(.L_x_312) ;  /* 0x00000004002c8947 */ /* 0x001fec0003800000 */
.L_x_326:
[----:B------:R-:W1:Y:S01]  /*b2d0*/  SYNCS.PHASECHK.TRANS64.TRYWAIT P0, [R9+URZ], R4 ;  /* 0x00000004090075a7 */ /* 0x000e62000800017f */
[----:B------:R-:W-:-:S05]  /*b2e0*/  VIADD R0, R8, 0x1 ;  /* 0x0000000108007836 */ /* 0x000fca0000000000 */
[----:B------:R-:W-:-:S04]  /*b2f0*/  ISETP.NE.AND P1, PT, R0, 0x5, PT ;  /* 0x000000050000780c */ /* 0x000fc80003f25270 */
[----:B0-----:R-:W-:Y:S02]  /*b300*/  SEL R2, RZ, 0x1, P1 ;  /* 0x00000001ff027807 */ /* 0x001fe40000800000 */
[----:B------:R-:W-:Y:S02]  /*b310*/  SEL R0, R0, RZ, P1 ;  /* 0x000000ff00007207 */ /* 0x000fe40000800000 */
[----:B------:R-:W-:-:S03]  /*b320*/  LOP3.LUT R7, R5, R2, RZ, 0x3c, !PT ;  /* 0x0000000205077212 */ /* 0x000fc600078e3cff */
[----:B------:R-:W-:Y:S01]  /*b330*/  IMAD R6, R0, 0x8, R3 ;  /* 0x0000000800067824 */ /* 0x000fe200078e0203 */
[----:B------:R-:W-:Y:S01]  /*b340*/  SHF.L.U32 R5, R7, 0x1f, RZ ;  /* 0x0000001f07057819 */ /* 0x000fe200000006ff */
[----:B-1----:R-:W-:Y:S06]  /*b350*/  @!P0 BRA `(.L_x_313) ;  /* 0x00000004001c8947 */ /* 0x002fec0003800000 */
.L_x_327:
[----:B------:R-:W1:Y:S01]  /*b360*/  SYNCS.PHASECHK.TRANS64.TRYWAIT P0, [R6+URZ], R5 ;  /* 0x00000005060075a7 */ /* 0x000e62000800017f */
[----:B------:R-:W-:-:S05]  /*b370*/  VIADD R0, R0, 0x1 ;  /* 0x0000000100007836 */ /* 0x000fca0000000000 */
[----:B------:R-:W-:-:S04]  /*b380*/  ISETP.NE.AND P1, PT, R0, 0x5, PT ;  /* 0x000000050000780c */ /* 0x000fc80003f25270 */
[----:B------:R-:W-:Y:S02]  /*b390*/  SEL R2, RZ, 0x1, P1 ;  /* 0x00000001ff027807 */ /* 0x000fe40000800000 */
[----:B------:R-:W-:Y:S02]  /*b3a0*/  SEL R0, R0, RZ, P1 ;  /* 0x000000ff00007207 */ /* 0x000fe40000800000 */
[----:B------:R-:W-:-:S03]  /*b3b0*/  LOP3.LUT R7, R7, R2, RZ, 0x3c, !PT ;  /* 0x0000000207077212 */ /* 0x000fc600078e3cff */
[----:B0-----:R-:W-:Y:S01]  /*b3c0*/  IMAD R9, R0, 0x8, R3 ;  /* 0x0000000800097824 */ /* 0x001fe200078e0203 */
[----:B------:R-:W-:Y:S01]  /*b3d0*/  SHF.L.U32 R4, R7, 0x1f, RZ ;  /* 0x0000001f07047819 */ /* 0x000fe200000006ff */
[----:B-1----:R-:W-:Y:S06]  /*b3e0*/  @!P0 BRA `(.L_x_314) ;  /* 0x00000004000c8947 */ /* 0x002fec0003800000 */
.L_x_328:
[----:B------:R-:W1:Y:S01]  /*b3f0*/  SYNCS.PHASECHK.TRANS64.TRYWAIT P0, [R9+URZ], R4 ;  /* 0x00000004090075a7 */ /* 0x000e62000800017f */
[----:B------:R-:W-:-:S05]  /*b400*/  VIADD R0, R0, 0x1 ;  /* 0x0000000100007836 */ /* 0x000fca0000000000 */
[----:B------:R-:W-:-:S04]  /*b410*/  ISETP.NE.AND P1, PT, R0, 0x5, PT ;  /* 0x000000050000780c */ /* 0x000fc80003f25270 */
[----:B------:R-:W-:Y:S02]  /*b420*/  SEL R2, RZ, 0x1, P1 ;  /* 0x00000001ff027807 */ /* 0x000fe40000800000 */
[----:B------:R-:W-:Y:S02]  /*b430*/  SEL R0, R0, RZ, P1 ;  /* 0x000000ff00007207 */ /* 0x000fe40000800000 */
[----:B------:R-:W-:Y:S01]  /*b440*/  LOP3.LUT R2, R7, R2, RZ, 0x3c, !PT ;  /* 0x0000000207027212 */ /* 0x000fe200078e3cff */
[----:B-1----:R-:W-:Y:S06]  /*b450*/  @!P0 BRA `(.L_x_315) ;  /* 0x0000000400048947 */ /* 0x002fec0003800000 */
.L_x_329:
[----:B------:R-:W-:Y:S01]  /*b460*/  IMAD R3, R0, 0x8, R3 ;  /* 0x0000000800037824 */ /* 0x000fe200078e0203 */
[----:B------:R-:W-:-:S07]  /*b470*/  SHF.L.U32 R0, R2, 0x1f, RZ ;  /* 0x0000001f02007819 */ /* 0x000fce00000006ff */
.L_x_316:
[----:B--2---:R2:W3:Y:S02]  /*b480*/  SYNCS.PHASECHK.TRANS64.TRYWAIT P0, [R3+URZ], R0 ;  /* 0x00000000030075a7 */ /* 0x0044e4000800017f */
[----:B---3--:R-:W-:Y:S05]  /*b490*/  @!P0 NANOSLEEP.SYNCS 0x989680 ;  /* 0x009896800000895d */ /* 0x008fea0003900000 */
[----:B------:R-:W3:Y:S02]  /*b4a0*/  @!P0 SYNCS.PHASECHK.TRANS64 P0, [R3+URZ], R0 ;  /* 0x00000000030085a7 */ /* 0x000ee4000800007f */
[----:B---3--:R-:W-:Y:S05]  /*b4b0*/  @!P0 BRA `(.L_x_316) ;  /* 0xfffffffc00f08947 */ /* 0x008fea000383ffff */
.L_x_310:
[----:B------:R-:W-:Y:S05]  /*b4c0*/  BSYNC B0 ;  /* 0x0000000000007941 */ /* 0x000fea0003800000 */
.L_x_309:
[----:B------:R-:W-:Y:S05]  /*b4d0*/  EXIT ;  /* 0x000000000000794d */ /* 0x000fea0003800000 */
.L_x_19:
[----:B-1----:R1:W2:Y:S02]  /*b4e0*/  SYNCS.PHASECHK.TRANS64.TRYWAIT P0, [R161+URZ], R0 ;  /* 0x00000000a10075a7 */ /* 0x0022a4000800017f */
[----:B--2---:R-:W-:Y:S05]  /*b4f0*/  @!P0 NANOSLEEP.SYNCS 0x989680 ;  /* 0x009896800000895d */ /* 0x004fea0003900000 */
[----:B------:R-:W2:Y:S02]  /*b500*/  @!P0 SYNCS.PHASECHK.TRANS64 P0, [R161+URZ], R0 ;  /* 0x00000000a10085a7 */ /* 0x000ea4000800007f */
[----:B--2---:R-:W-:Y:S05]  /*b510*/  @!P0 BRA `(.L_x_19) ;  /* 0xfffffffc00f08947 */ /* 0x004fea000383ffff */
[----:B------:R-:W-:Y:S05]  /*b520*/  BRA `(.L_x_317) ;  /* 0xffffff6000747947 */ /* 0x000fea000383ffff */
.L_x_24:
[----:B--2---:R2:W3:Y:S02]  /*b530*/  SYNCS.PHASECHK.TRANS64.TRYWAIT P1, [R3+URZ], R0 ;  /* 0x00000000030075a7 */ /* 0x0044e4000802017f */
[----:B---3--:R-:W-:Y:S05]  /*b540*/  @!P1 NANOSLEEP.SYNCS 0x989680 ;  /* 0x009896800000995d */ /* 0x008fea0003900000 */
[----:B------:R-:W3:Y:S02]  /*b550*/  @!P1 SYNCS.PHASECHK.TRANS64 P1, [R3+URZ], R0 ;  /* 0x00000000030095a7 */ /* 0x000ee4000802007f */
[----:B---3--:R-:W-:Y:S05]  /*b560*/  @!P1 BRA `(.L_x_24) ;  /* 0xfffffffc00f09947 */ /* 0x008fea000383ffff */
[----:B------:R-:W-:Y:S05]  /*b570*/  BRA `(.L_x_23) ;  /* 0xffffff6000e07947 */ /* 0x000fea000383ffff */
.L_x_29:
[----:B--2---:R-:W-:-:S04]  /*b580*/  IMAD.U32 R5, RZ, RZ, UR4 ;  /* 0x00000004ff057e24 */ /* 0x004fc8000f8e00ff */
[----:B------:R2:W3:Y:S03]  /*b590*/  SYNCS.PHASECHK.TRANS64.TRYWAIT P1, [R5+URZ], R4 ;  /* 0x00000004050075a7 */ /* 0x0004e6000802017f */
[----:B---3--:R-:W-:Y:S05]  /*b5a0*/  @!P1 NANOSLEEP.SYNCS 0x989680 ;  /* 0x009896800000995d */ /* 0x008fea0003900000 */
[----:B------:R-:W3:Y:S02]  /*b5b0*/  @!P1 SYNCS.PHASECHK.TRANS64 P1, [R5+URZ], R4 ;  /* 0x00000004050095a7 */ /* 0x000ee4000802007f */
[----:B---3--:R-:W-:Y:S05]  /*b5c0*/  @!P1 BRA `(.L_x_29) ;  /* 0xfffffffc00ec9947 */ /* 0x008fea000383ffff */
[----:B------:R-:W-:Y:S05]  /*b5d0*/  BRA `(.L_x_28) ;  /* 0xffffff6400747947 */ /* 0x000fea000383ffff */
.L_x_35:
[----:B-1----:R1:W2:Y:S02]  /*b5e0*/  SYNCS.PHASECHK.TRANS64.TRYWAIT P0, [R161+URZ+0x10], R0 ;  /* 0x00001000a10075a7 */ /* 0x0022a4000800017f */
[----:B--2---:R-:W-:Y:S05]  /*b5f0*/  @!P0 NANOSLEEP.SYNCS 0x989680 ;  /* 0x009896800000895d */ /* 0x004fea0003900000 */
[----:B------:R-:W2:Y:S02]  /*b600*/  @!P0 SYNCS.PHASECHK.TRANS64 P0, [R161+URZ+0x10], R0 ;  /* 0x00001000a10085a7 */ /* 0x000ea4000800007f */
[----:B--2---:R-:W-:Y:S05]  /*b610*/  @!P0 BRA `(.L_x_35) ;  /* 0xfffffffc00f08947 */ /* 0x004fea000383ffff */
[----:B------:R-:W-:Y:S05]  /*b620*/  BRA `(.L_x_318) ;  /* 0xffffff6800847947 */ /* 0x000fea000383ffff */
.L_x_296:
[----:B------:R-:W-:Y:S01]  /*b630*/  BSSY B1, `(.L_x_319) ;  /* 0x0000006000017945 */ /* 0x000fe20003800000 */
[----:B------:R-:W-:-:S07]  /*b640*/  IMAD.MOV.U32 R15, RZ, RZ, -0x1 ;  /* 0xffffffffff0f7424 */ /* 0x000fce00078e00ff */
[----:B-----5:R-:W-:Y:S05]  /*b650*/  WARPSYNC.COLLECTIVE R15, `(.L_x_320) ;  /* 0x000000000f0c7348 */ /* 0x020fea0003c00000 */
[----:B------:R-:W-:Y:S02]  /*b660*/  ELECT P6, UR62, PT ;  /* 0x00000000003e782f */ /* 0x000fe400038c0000 */
[----:B------:R-:W-:Y:S01]  /*b670*/  MOV R14, UR62 ;  /* 0x0000003e000e7c02 */ /* 0x000fe20008000f00 */
[----:B-----5:R-:W-:Y:S10]  /*b680*/  ENDCOLLECTIVE ;  /* 0x000000000000791b */ /* 0x020ff40003800000 */
.L_x_320:
[----:B------:R-:W-:Y:S05]  /*b690*/  BSYNC B1 ;  /* 0x0000000000017941 */ /* 0x000fea0003800000 */
.L_x_319:
[----:B------:R-:W-:Y:S05]  /*b6a0*/  BRA `(.L_x_321) ;  /* 0xffffffec00d47947 */ /* 0x000fea000383ffff */
.L_x_299:
[----:B0-----:R0:W1:Y:S02]  /*b6b0*/  SYNCS.PHASECHK.TRANS64.TRYWAIT P1, [R12+URZ+0x28], R5 ;  /* 0x000028050c0075a7 */ /* 0x001064000802017f */
[----:B-1----:R-:W-:Y:S05]  /*b6c0*/  @!P1 NANOSLEEP.SYNCS 0x989680 ;  /* 0x009896800000995d */ /* 0x002fea0003900000 */
[----:B------:R-:W1:Y:S02]  /*b6d0*/  @!P1 SYNCS.PHASECHK.TRANS64 P1, [R12+URZ+0x28], R5 ;  /* 0x000028050c0095a7 */ /* 0x000e64000802007f */
[----:B-1----:R-:W-:Y:S05]  /*b6e0*/  @!P1 BRA `(.L_x_299) ;  /* 0xfffffffc00f09947 */ /* 0x002fea000383ffff */
[----:B------:R-:W-:Y:S05]  /*b6f0*/  BRA `(.L_x_322) ;  /* 0xfffffff000087947 */ /* 0x000fea000383ffff */
.L_x_308:
[----:B------:R-:W-:Y:S01]  /*b700*/  BSSY B0, `(.L_x_323) ;  /* 0x0000006000007945 */ /* 0x000fe20003800000 */
[----:B------:R-:W-:-:S07]  /*b710*/  IMAD.MOV.U32 R15, RZ, RZ, -0x1 ;  /* 0xffffffffff0f7424 */ /* 0x000fce00078e00ff */
[----:B-----5:R-:W-:Y:S05]  /*b720*/  WARPSYNC.COLLECTIVE R15, `(.L_x_324) ;  /* 0x000000000f0c7348 */ /* 0x020fea0003c00000 */
[----:B------:R-:W-:Y:S02]  /*b730*/  ELECT P6, UR62, PT ;  /* 0x00000000003e782f */ /* 0x000fe400038c0000 */
[----:B------:R-:W-:Y:S01]  /*b740*/  MOV R14, UR62 ;  /* 0x0000003e000e7c02 */ /* 0x000fe20008000f00 */
[----:B-----5:R-:W-:Y:S10]  /*b750*/  ENDCOLLECTIVE ;  /* 0x000000000000791b */ /* 0x020ff40003800000 */
.L_x_324:
[----:B------:R-:W-:Y:S05]  /*b760*/  BSYNC B0 ;  /* 0x0000000000007941 */ /* 0x000fea0003800000 */
.L_x_323:
[----:B------:R-:W-:Y:S05]  /*b770*/  BRA `(.L_x_325) ;  /* 0xfffffff800807947 */ /* 0x000fea000383ffff */
.L_x_312:
[----:B0-----:R0:W1:Y:S02]  /*b780*/  SYNCS.PHASECHK.TRANS64.TRYWAIT P0, [R7+URZ], R2 ;  /* 0x00000002070075a7 */ /* 0x001064000800017f */
[----:B-1----:R-:W-:Y:S05]  /*b790*/  @!P0 NANOSLEEP.SYNCS 0x989680 ;  /* 0x009896800000895d */ /* 0x002fea0003900000 */
[----:B------:R-:W1:Y:S02]  /*b7a0*/  @!P0 SYNCS.PHASECHK.TRANS64 P0, [R7+URZ], R2 ;  /* 0x00000002070085a7 */ /* 0x000e64000800007f */
[----:B-1----:R-:W-:Y:S05]  /*b7b0*/  @!P0 BRA `(.L_x_312) ;  /* 0xfffffffc00f08947 */ /* 0x002fea000383ffff */
[----:B------:R-:W-:Y:S05]  /*b7c0*/  BRA `(.L_x_326) ;  /* 0xfffffff800c07947 */ /* 0x000fea000383ffff */
.L_x_313:
[----:B0-----:R0:W1:Y:S02]  /*b7d0*/  SYNCS.PHASECHK.TRANS64.TRYWAIT P0, [R9+URZ], R4 ;  /* 0x00000004090075a7 */ /* 0x001064000800017f */
[----:B-1----:R-:W-:Y:S05]  /*b7e0*/  @!P0 NANOSLEEP.SYNCS 0x989680 ;  /* 0x009896800000895d */ /* 0x002fea0003900000 */
[----:B------:R-:W1:Y:S02]  /*b7f0*/  @!P0 SYNCS.PHASECHK.TRANS64 P0, [R9+URZ], R4 ;  /* 0x00000004090085a7 */ /* 0x000e64000800007f */
[----:B-1----:R-:W-:Y:S05]  /*b800*/  @!P0 BRA `(.L_x_313) ;  /* 0xfffffffc00f08947 */ /* 0x002fea000383ffff */
[----:B------:R-:W-:Y:S05]  /*b810*/  BRA `(.L_x_327) ;  /* 0xfffffff800d07947 */ /* 0x000fea000383ffff */
.L_x_314:
[----:B0-----:R0:W1:Y:S02]  /*b820*/  SYNCS.PHASECHK.TRANS64.TRYWAIT P0, [R6+URZ], R5 ;  /* 0x00000005060075a7 */ /* 0x001064000800017f */
[----:B-1----:R-:W-:Y:S05]  /*b830*/  @!P0 NANOSLEEP.SYNCS 0x989680 ;  /* 0x009896800000895d */ /* 0x002fea0003900000 */
[----:B------:R-:W1:Y:S02]  /*b840*/  @!P0 SYNCS.PHASECHK.TRANS64 P0, [R6+URZ], R5 ;  /* 0x00000005060085a7 */ /* 0x000e64000800007f */
[----:B-1----:R-:W-:Y:S05]  /*b850*/  @!P0 BRA `(.L_x_314) ;  /* 0xfffffffc00f08947 */ /* 0x002fea000383ffff */
[----:B------:R-:W-:Y:S05]  /*b860*/  BRA `(.L_x_328) ;  /* 0xfffffff800e07947 */ /* 0x000fea000383ffff */
.L_x_315:
[----:B-1----:R1:W2:Y:S02]  /*b870*/  SYNCS.PHASECHK.TRANS64.TRYWAIT P0, [R9+URZ], R4 ;  /* 0x00000004090075a7 */ /* 0x0022a4000800017f */
[----:B--2---:R-:W-:Y:S05]  /*b880*/  @!P0 NANOSLEEP.SYNCS 0x989680 ;  /* 0x009896800000895d */ /* 0x004fea0003900000 */
[----:B------:R-:W2:Y:S02]  /*b890*/  @!P0 SYNCS.PHASECHK.TRANS64 P0, [R9+URZ], R4 ;  /* 0x00000004090085a7 */ /* 0x000ea4000800007f */
[----:B--2---:R-:W-:Y:S05]  /*b8a0*/  @!P0 BRA `(.L_x_315) ;  /* 0xfffffffc00f08947 */ /* 0x004fea000383ffff */
[----:B------:R-:W-:Y:S05]  /*b8b0*/  BRA `(.L_x_329) ;  /* 0xfffffff800e87947 */ /* 0x000fea000383ffff */
.L_x_330:
[----:B------:R-:W-:-:S00]  /*b8c0*/  BRA `(.L_x_330) ;  /* 0xfffffffc00fc7947 */ /* 0x000fc0000383ffff */
[----:B------:R-:W-:-:S00]  /*b8d0*/  NOP ;  /* 0x0000000000007918 */ /* 0x000fc00000000000 */
        /* <DEDUP_REMOVED lines=10> */
.L_x_331:


//--------------------- .nv.global.init           --------------------------
	.section	.nv.global.init,"aw",@progbits
.nv.global.init:
	.type		$str$22,@object
	.size		$str$22,($str$23 - $str$22)
$str$22:
        /*0000*/ 	.byte	0x6b, 0x5f, 0x74, 0x69, 0x6c, 0x65, 0x5f, 0x63, 0x6f, 0x75, 0x6e, 0x74, 0x20, 0x3e, 0x3d, 0x20
        /*0010*/ 	.byte	0x31, 0x00
	.type		$str$23,@object
	.size		$str$23,(__unnamed_1 - $str$23)
$str$23:
        /*0012*/ 	.byte	0x2f, 0x74, 0x6d, 0x70, 0x2f, 0x63, 0x75, 0x74, 0x6c, 0x61, 0x73, 0x73, 0x5f, 0x73, 0x77, 0x65
        /*0022*/ 	.byte	0x65, 0x70, 0x5f, 0x73, 0x72, 0x63, 0x2f, 0x69, 0x6e, 0x63, 0x6c, 0x75, 0x64, 0x65, 0x2f, 0x63
        /*0032*/ 	.byte	0x75, 0x74, 0x6c, 0x61, 0x73, 0x73, 0x2f, 0x67, 0x65, 0x6d, 0x6d, 0x2f, 0x63, 0x6f, 0x6c, 0x6c
        /*0042*/ 	.byte	0x65, 0x63, 0x74, 0x69, 0x76, 0x65, 0x2f, 0x73, 0x6d, 0x39, 0x30, 0x5f, 0x6d, 0x6d, 0x61, 0x5f
        /*0052*/ 	.byte	0x74, 0x6d, 0x61, 0x5f, 0x67, 0x6d, 0x6d, 0x61, 0x5f, 0x73, 0x73, 0x5f, 0x77, 0x61, 0x72, 0x70
        /*0062*/ 	.byte	0x73, 0x70, 0x65, 0x63, 0x69, 0x61, 0x6c, 0x69, 0x7a, 0x65, 0x64, 0x2e, 0x68, 0x70, 0x70, 0x00
	.type		__unnamed_1,@object
	.size		__unnamed_1,(.L_0 - __unnamed_1)
__unnamed_1:
        /*0072*/ 	.byte	0x76, 0x6f, 0x69, 0x64, 0x20, 0x63, 0x75, 0x74, 0x6c, 0x61, 0x73, 0x73, 0x3a, 0x3a, 0x67, 0x65
        /* <DEDUP_REMOVED lines=180> */
        /*0bc2*/ 	.byte	0x3a, 0x3a, 0x69, 0x64, 0x65, 0x6e, 0x74, 0x69, 0x74, 0x79, 0x5d, 0x00
.L_0:


//--------------------- .nv.shared._ZN7cutlass13device_kernelINS_4gemm6kernel13GemmUniversalIN4cute5tupleIJiiiiEEENS1_10collective13CollectiveMmaINS1_34MainloopSm90TmaGmmaWarpSpecializedILi5ENS5_IJNS4_1CILi2EEENSA_ILi1EEESC_EEENS1_32KernelTmaWarpSpecializedPingpongEEENS5_IJNSA_ILi64EEENSA_ILi256EEENSA_ILi32EEEEEENS_10bfloat16_tENS5_IJlSC_lEEESK_SL_NS4_8TiledMMAINS4_8MMA_AtomIJNS4_4SM904GMMA28MMA_64x256x16_F32BF16BF16_SSILNSP_5MajorE0ELSR_0ELNSP_7ScaleInE1ELSS_1EEEEEENS4_6LayoutINS5_IJSC_SC_SC_EEENS5_IJNSA_ILi0EEESX_SX_EEEEENS5_IJNS4_10UnderscoreES10_S10_EEEEENS4_13SM90_TMA_LOADENS4_14ComposedLayoutINS4_7SwizzleILi2ELi4ELi3EEENS4_18smem_ptr_flag_bitsILi16EEENSV_INS5_IJNSA_ILi8EEESI_EEENS5_IJSI_SC_EEEEEEEvNS4_8identityENS4_23SM90_TMA_LOAD_MULTICASTES1D_vS1E_EENS_8epilogue10collective6detail29Sm90TmaWarpSpecializedAdapterINS1I_15DefaultEpilogueISK_SL_SL_NS1H_6thread17LinearCombinationISK_Li1EffLNS1M_9ScaleType4KindE0ELNS_15FloatRoundStyleE2ESK_EENS1_15EpilogueDefaultEEEEEvvEEEEvNT_6ParamsE --------------------------
	.section	.nv.shared._ZN7cutlass13device_kernelINS_4gemm6kernel13GemmUniversalIN4cute5tupleIJiiiiEEENS1_10collective13CollectiveMmaINS1_34MainloopSm90TmaGmmaWarpSpecializedILi5ENS5_IJNS4_1CILi2EEENSA_ILi1EEESC_EEENS1_32KernelTmaWarpSpecializedPingpongEEENS5_IJNSA_ILi64EEENSA_ILi256EEENSA_ILi32EEEEEENS_10bfloat16_tENS5_IJlSC_lEEESK_SL_NS4_8TiledMMAINS4_8MMA_AtomIJNS4_4SM904GMMA28MMA_64x256x16_F32BF16BF16_SSILNSP_5MajorE0ELSR_0ELNSP_7ScaleInE1ELSS_1EEEEEENS4_6LayoutINS5_IJSC_SC_SC_EEENS5_IJNSA_ILi0EEESX_SX_EEEEENS5_IJNS4_10UnderscoreES10_S10_EEEEENS4_13SM90_TMA_LOADENS4_14ComposedLayoutINS4_7SwizzleILi2ELi4ELi3EEENS4_18smem_ptr_flag_bitsILi16EEENSV_INS5_IJNSA_ILi8EEESI_EEENS5_IJSI_SC_EEEEEEEvNS4_8identityENS4_23SM90_TMA_LOAD_MULTICASTES1D_vS1E_EENS_8epilogue10collective6detail29Sm90TmaWarpSpecializedAdapterINS1I_15DefaultEpilogueISK_SL_SL_NS1H_6thread17LinearCombinationISK_Li1EffLNS1M_9ScaleType4KindE0ELNS_15FloatRoundStyleE2ESK_EENS1_15EpilogueDefaultEEEEEvvEEEEvNT_6ParamsE,"aw",@nobits
	.sectionflags	@""
	.align	16
	.zero		1024


//--------------------- .nv.shared.reserved.0     --------------------------
	.section	.nv.shared.reserved.0,"aw",@nobits
	.weak		__nv_reservedSMEM_offset_0_alias
	.size		__nv_reservedSMEM_offset_0_alias, 0, 0
	.other		__nv_reservedSMEM_offset_0_alias,@"STO_CUDA_RESERVED_SHARED STV_DEFAULT"
__nv_reservedSMEM_offset_0_alias:
	.zero		0


//--------------------- .nv.global                --------------------------
	.section	.nv.global,"aw",@nobits
.nv.global:
	.type		_ZN39_INTERNAL_4469735e_4_k_cu_ab690d74_39864cute1_E,@object
	.size		_ZN39_INTERNAL_4469735e_4_k_cu_ab690d74_39864cute1_E,(_ZN39_INTERNAL_4469735e_4_k_cu_ab690d74_39864cuda3std3__45__cpo6cbeginE - _ZN39_INTERNAL_4469735e_4_k_cu_ab690d74_39864cute1_E)
_ZN39_INTERNAL_4469735e_4_k_cu_ab690d74_39864cute1_E:
	.zero		1
	.type		_ZN39_INTERNAL_4469735e_4_k_cu_ab690d74_39864cuda3std3__45__cpo6cbeginE,@object
	.size		_ZN39_INTERNAL_4469735e_4_k_cu_ab690d74_39864cuda3std3__45__cpo6cbeginE,(_ZN39_INTERNAL_4469735e_4_k_cu_ab690d74_39864cuda3std3__48in_placeE - _ZN39_INTERNAL_4469735e_4_k_cu_ab690d74_39864cuda3std3__45__cpo6cbeginE)
_ZN39_INTERNAL_4469735e_4_k_cu_ab690d74_39864cuda3std3__45__cpo6cbeginE:
	.zero		1
	.type		_ZN39_INTERNAL_4469735e_4_k_cu_ab690d74_39864cuda3std3__48in_placeE,@object
	.size		_ZN39_INTERNAL_4469735e_4_k_cu_ab690d74_39864cuda3std3__48in_placeE,(_ZN39_INTERNAL_4469735e_4_k_cu_ab690d74_39864cuda3std6ranges3__45__cpo9iter_moveE - _ZN39_INTERNAL_4469735e_4_k_cu_ab690d74_39864cuda3std3__48in_placeE)
_ZN39_INTERNAL_4469735e_4_k_cu_ab690d74_39864cuda3std3__48in_placeE:
	.zero		1
	.type		_ZN39_INTERNAL_4469735e_4_k_cu_ab690d74_39864cuda3std6ranges3__45__cpo9iter_moveE,@object
	.size		_ZN39_INTERNAL_4469735e_4_k_cu_ab690d74_39864cuda3std6ranges3__45__cpo9iter_moveE,(_ZN39_INTERNAL_4469735e_4_k_cu_ab690d74_39864cuda3std3__45__cpo5beginE - _ZN39_INTERNAL_4469735e_4_k_cu_ab690d74_39864cuda3std6ranges3__45__cpo9iter_moveE)
_ZN39_INTERNAL_4469735e_4_k_cu_ab690d74_39864cuda3std6ranges3__45__cpo9iter_moveE:
	.zero		1
	.type		_ZN39_INTERNAL_4469735e_4_k_cu_ab690d74_39864cuda3std3__45__cpo5beginE,@object
	.size		_ZN39_INTERNAL_4469735e_4_k_cu_ab690d74_39864cuda3std3__45__cpo5beginE,(_ZN39_INTERNAL_4469735e_4_k_cu_ab690d74_39864cuda3std3__441_GLOBAL__N__4469735e_4_k_cu_ab690d74_39866ignoreE - _ZN39_INTERNAL_4469735e_4_k_cu_ab690d74_39864cuda3std3__45__cpo5beginE)
_ZN39_INTERNAL_4469735e_4_k_cu_ab690d74_39864cuda3std3__45__cpo5beginE:
	.zero		1
	.type		_ZN39_INTERNAL_4469735e_4_k_cu_ab690d74_39864cuda3std3__441_GLOBAL__N__4469735e_4_k_cu_ab690d74_39866ignoreE,@object
	.size		_ZN39_INTERNAL_4469735e_4_k_cu_ab690d74_39864cuda3std3__441_GLOBAL__N__4469735e_4_k_cu_ab690d74_39866ignoreE,(_ZN39_INTERNAL_4469735e_4_k_cu_ab690d74_39864cute7productE - _ZN39_INTERNAL_4469735e_4_k_cu_ab690d74_39864cuda3std3__441_GLOBAL__N__4469735e_4_k_cu_ab690d74_39866ignoreE)
_ZN39_INTERNAL_4469735e_4_k_cu_ab690d74_39864cuda3std3__441_GLOBAL__N__4469735e_4_k_cu_ab690d74_39866ignoreE:
	.zero		1
	.type		_ZN39_INTERNAL_4469735e_4_k_cu_ab690d74_39864cute7productE,@object
	.size		_ZN39_INTERNAL_4469735e_4_k_cu_ab690d74_39864cute7productE,(_ZN39_INTERNAL_4469735e_4_k_cu_ab690d74_39864cuda3std3__45__cpo3endE - _ZN39_INTERNAL_4469735e_4_k_cu_ab690d74_39864cute7productE)
_ZN39_INTERNAL_4469735e_4_k_cu_ab690d74_39864cute7productE:
	.zero		1
	.type		_ZN39_INTERNAL_4469735e_4_k_cu_ab690d74_39864cuda3std3__45__cpo3endE,@object
	.size		_ZN39_INTERNAL_4469735e_4_k_cu_ab690d74_39864cuda3std3__45__cpo3endE,(_ZN39_INTERNAL_4469735e_4_k_cu_ab690d74_39864cuda3std3__419piecewise_constructE - _ZN39_INTERNAL_4469735e_4_k_cu_ab690d74_39864cuda3std3__45__cpo3endE)
_ZN39_INTERNAL_4469735e_4_k_cu_ab690d74_39864cuda3std3__45__cpo3endE:
	.zero		1
	.type		_ZN39_INTERNAL_4469735e_4_k_cu_ab690d74_39864cuda3std3__419piecewise_constructE,@object
	.size		_ZN39_INTERNAL_4469735e_4_k_cu_ab690d74_39864cuda3std3__419piecewise_constructE,(_ZN39_INTERNAL_4469735e_4_k_cu_ab690d74_39864cuda3std3__45__cpo4cendE - _ZN39_INTERNAL_4469735e_4_k_cu_ab690d74_39864cuda3std3__419piecewise_constructE)
_ZN39_INTERNAL_4469735e_4_k_cu_ab690d74_39864cuda3std3__419piecewise_constructE:
	.zero		1
	.type		_ZN39_INTERNAL_4469735e_4_k_cu_ab690d74_39864cuda3std3__45__cpo4cendE,@object
	.size		_ZN39_INTERNAL_4469735e_4_k_cu_ab690d74_39864cuda3std3__45__cpo4cendE,(_ZN39_INTERNAL_4469735e_4_k_cu_ab690d74_39864cuda3std6ranges3__45__cpo4swapE - _ZN39_INTERNAL_4469735e_4_k_cu_ab690d74_39864cuda3std3__45__cpo4cendE)
_ZN39_INTERNAL_4469735e_4_k_cu_ab690d74_39864cuda3std3__45__cpo4cendE:
	.zero		1
	.type		_ZN39_INTERNAL_4469735e_4_k_cu_ab690d74_39864cuda3std6ranges3__45__cpo4swapE,@object
	.size		_ZN39_INTERNAL_4469735e_4_k_cu_ab690d74_39864cuda3std6ranges3__45__cpo4swapE,(.L_8 - _ZN39_INTERNAL_4469735e_4_k_cu_ab690d74_39864cuda3std6ranges3__45__cpo4swapE)
_ZN39_INTERNAL_4469735e_4_k_cu_ab690d74_39864cuda3std6ranges3__45__cpo4swapE:
	.zero		1
.L_8:


//--------------------- .nv.constant0._ZN7cutlass13device_kernelINS_4gemm6kernel13GemmUniversalIN4cute5tupleIJiiiiEEENS1_10collective13CollectiveMmaINS1_34MainloopSm90TmaGmmaWarpSpecializedILi5ENS5_IJNS4_1CILi2EEENSA_ILi1EEESC_EEENS1_32KernelTmaWarpSpecializedPingpongEEENS5_IJNSA_ILi64EEENSA_ILi256EEENSA_ILi32EEEEEENS_10bfloat16_tENS5_IJlSC_lEEESK_SL_NS4_8TiledMMAINS4_8MMA_AtomIJNS4_4SM904GMMA28MMA_64x256x16_F32BF16BF16_SSILNSP_5MajorE0ELSR_0ELNSP_7ScaleInE1ELSS_1EEEEEENS4_6LayoutINS5_IJSC_SC_SC_EEENS5_IJNSA_ILi0EEESX_SX_EEEEENS5_IJNS4_10UnderscoreES10_S10_EEEEENS4_13SM90_TMA_LOADENS4_14ComposedLayoutINS4_7SwizzleILi2ELi4ELi3EEENS4_18smem_ptr_flag_bitsILi16EEENSV_INS5_IJNSA_ILi8EEESI_EEENS5_IJSI_SC_EEEEEEEvNS4_8identityENS4_23SM90_TMA_LOAD_MULTICASTES1D_vS1E_EENS_8epilogue10collective6detail29Sm90TmaWarpSpecializedAdapterINS1I_15DefaultEpilogueISK_SL_SL_NS1H_6thread17LinearCombinationISK_Li1EffLNS1M_9ScaleType4KindE0ELNS_15FloatRoundStyleE2ESK_EENS1_15EpilogueDefaultEEEEEvvEEEEvNT_6ParamsE --------------------------
	.section	.nv.constant0._ZN7cutlass13device_kernelINS_4gemm6kernel13GemmUniversalIN4cute5tupleIJiiiiEEENS1_10collective13CollectiveMmaINS1_34MainloopSm90TmaGmmaWarpSpecializedILi5ENS5_IJNS4_1CILi2EEENSA_ILi1EEESC_EEENS1_32KernelTmaWarpSpecializedPingpongEEENS5_IJNSA_ILi64EEENSA_ILi256EEENSA_ILi32EEEEEENS_10bfloat16_tENS5_IJlSC_lEEESK_SL_NS4_8TiledMMAINS4_8MMA_AtomIJNS4_4SM904GMMA28MMA_64x256x16_F32BF16BF16_SSILNSP_5MajorE0ELSR_0ELNSP_7ScaleInE1ELSS_1EEEEEENS4_6LayoutINS5_IJSC_SC_SC_EEENS5_IJNSA_ILi0EEESX_SX_EEEEENS5_IJNS4_10UnderscoreES10_S10_EEEEENS4_13SM90_TMA_LOADENS4_14ComposedLayoutINS4_7SwizzleILi2ELi4ELi3EEENS4_18smem_ptr_flag_bitsILi16EEENSV_INS5_IJNSA_ILi8EEESI_EEENS5_IJSI_SC_EEEEEEEvNS4_8identityENS4_23SM90_TMA_LOAD_MULTICASTES1D_vS1E_EENS_8epilogue10collective6detail29Sm90TmaWarpSpecializedAdapterINS1I_15DefaultEpilogueISK_SL_SL_NS1H_6thread17LinearCombinationISK_Li1EffLNS1M_9ScaleType4KindE0ELNS_15FloatRoundStyleE2ESK_EENS1_15EpilogueDefaultEEEEEvvEEEEvNT_6ParamsE,"a",@progbits
	.sectionflags	@""
	.align	4
.nv.constant0._ZN7cutlass13device_kernelINS_4gemm6kernel13GemmUniversalIN4cute5tupleIJiiiiEEENS1_10collective13CollectiveMmaINS1_34MainloopSm90TmaGmmaWarpSpecializedILi5ENS5_IJNS4_1CILi2EEENSA_ILi1EEESC_EEENS1_32KernelTmaWarpSpecializedPingpongEEENS5_IJNSA_ILi64EEENSA_ILi256EEENSA_ILi32EEEEEENS_10bfloat16_tENS5_IJlSC_lEEESK_SL_NS4_8TiledMMAINS4_8MMA_AtomIJNS4_4SM904GMMA28MMA_64x256x16_F32BF16BF16_SSILNSP_5MajorE0ELSR_0ELNSP_7ScaleInE1ELSS_1EEEEEENS4_6LayoutINS5_IJSC_SC_SC_EEENS5_IJNSA_ILi0EEESX_SX_EEEEENS5_IJNS4_10UnderscoreES10_S10_EEEEENS4_13SM90_TMA_LOADENS4_14ComposedLayoutINS4_7SwizzleILi2ELi4ELi3EEENS4_18smem_ptr_flag_bitsILi16EEENSV_INS5_IJNSA_ILi8EEESI_EEENS5_IJSI_SC_EEEEEEEvNS4_8identityENS4_23SM90_TMA_LOAD_MULTICASTES1D_vS1E_EENS_8epilogue10collective6detail29Sm90TmaWarpSpecializedAdapterINS1I_15DefaultEpilogueISK_SL_SL_NS1H_6thread17LinearCombinationISK_Li1EffLNS1M_9ScaleType4KindE0ELNS_15FloatRoundStyleE2ESK_EENS1_15EpilogueDefaultEEEEEvvEEEEvNT_6ParamsE:
	.zero		1664


//--------------------- SYMBOLS --------------------------

	.type		.nv.reservedSmem.offset0,@object
	.size		.nv.reservedSmem.offset0,0x4
	.type		__assertfail,@function
